//
// Generated by NVIDIA NVVM Compiler
//
// Compiler Build ID: CL-36424714
// Cuda compilation tools, release 13.0, V13.0.88
// Based on NVVM 20.0.0
//

.version 9.0
.target sm_100
.address_size 64

	// .globl	_Z14compute_forcesmPdS_S_S_S_S_S_
.const .align 8 .f64 G = 0d3DD25868F4DEAE16;

.visible .entry _Z14compute_forcesmPdS_S_S_S_S_S_(
	.param .u64 _Z14compute_forcesmPdS_S_S_S_S_S__param_0,
	.param .u64 .ptr .align 1 _Z14compute_forcesmPdS_S_S_S_S_S__param_1,
	.param .u64 .ptr .align 1 _Z14compute_forcesmPdS_S_S_S_S_S__param_2,
	.param .u64 .ptr .align 1 _Z14compute_forcesmPdS_S_S_S_S_S__param_3,
	.param .u64 .ptr .align 1 _Z14compute_forcesmPdS_S_S_S_S_S__param_4,
	.param .u64 .ptr .align 1 _Z14compute_forcesmPdS_S_S_S_S_S__param_5,
	.param .u64 .ptr .align 1 _Z14compute_forcesmPdS_S_S_S_S_S__param_6,
	.param .u64 .ptr .align 1 _Z14compute_forcesmPdS_S_S_S_S_S__param_7
)
{
	.reg .pred 	%p<15>;
	.reg .b32 	%r<5>;
	.reg .b64 	%rd<102>;
	.reg .b64 	%fd<246>;

	ld.param.u64 	%rd30, [_Z14compute_forcesmPdS_S_S_S_S_S__param_0];
	ld.param.u64 	%rd34, [_Z14compute_forcesmPdS_S_S_S_S_S__param_1];
	ld.param.u64 	%rd35, [_Z14compute_forcesmPdS_S_S_S_S_S__param_2];
	ld.param.u64 	%rd36, [_Z14compute_forcesmPdS_S_S_S_S_S__param_3];
	ld.param.u64 	%rd37, [_Z14compute_forcesmPdS_S_S_S_S_S__param_4];
	cvta.to.global.u64 	%rd1, %rd34;
	cvta.to.global.u64 	%rd2, %rd37;
	cvta.to.global.u64 	%rd3, %rd36;
	cvta.to.global.u64 	%rd4, %rd35;
	mov.u32 	%r1, %ctaid.x;
	mov.u32 	%r2, %ntid.x;
	mov.u32 	%r3, %tid.x;
	mad.lo.s32 	%r4, %r1, %r2, %r3;
	cvt.s64.s32 	%rd5, %r4;
	setp.le.u64 	%p1, %rd30, %rd5;
	@%p1 bra 	$L__BB0_23;
	shl.b64 	%rd39, %rd5, 3;
	add.s64 	%rd6, %rd4, %rd39;
	ld.const.f64 	%fd1, [G];
	setp.lt.u64 	%p2, %rd30, 4;
	mov.f64 	%fd215, 0d0000000000000000;
	mov.b64 	%rd101, 0;
	mov.f64 	%fd214, %fd215;
	mov.f64 	%fd213, %fd215;
	@%p2 bra 	$L__BB0_12;
	add.s64 	%rd97, %rd4, 16;
	add.s64 	%rd96, %rd3, 16;
	add.s64 	%rd95, %rd2, 16;
	add.s64 	%rd94, %rd1, 16;
	mov.f64 	%fd215, 0d0000000000000000;
	mov.b64 	%rd99, 0;
	mov.u64 	%rd98, %rd5;
$L__BB0_3:
	.pragma "nounroll";
	setp.eq.s64 	%p3, %rd98, 0;
	@%p3 bra 	$L__BB0_5;
	ld.global.f64 	%fd62, [%rd6];
	ld.global.f64 	%fd63, [%rd97+-16];
	sub.f64 	%fd64, %fd62, %fd63;
	shl.b64 	%rd41, %rd5, 3;
	add.s64 	%rd42, %rd3, %rd41;
	ld.global.f64 	%fd65, [%rd42];
	ld.global.f64 	%fd66, [%rd96+-16];
	sub.f64 	%fd67, %fd65, %fd66;
	add.s64 	%rd43, %rd2, %rd41;
	ld.global.f64 	%fd68, [%rd43];
	ld.global.f64 	%fd69, [%rd95+-16];
	sub.f64 	%fd70, %fd68, %fd69;
	mul.f64 	%fd71, %fd67, %fd67;
	fma.rn.f64 	%fd72, %fd64, %fd64, %fd71;
	fma.rn.f64 	%fd73, %fd70, %fd70, %fd72;
	add.f64 	%fd74, %fd73, 0d3FB999999999999A;
	rsqrt.approx.f64 	%fd75, %fd74;
	mul.f64 	%fd76, %fd75, %fd75;
	mul.f64 	%fd77, %fd75, %fd76;
	add.s64 	%rd44, %rd1, %rd41;
	ld.global.f64 	%fd78, [%rd44];
	mul.f64 	%fd79, %fd1, %fd78;
	ld.global.f64 	%fd80, [%rd94+-16];
	mul.f64 	%fd81, %fd79, %fd80;
	mul.f64 	%fd82, %fd77, %fd81;
	fma.rn.f64 	%fd213, %fd64, %fd82, %fd213;
	fma.rn.f64 	%fd214, %fd67, %fd82, %fd214;
	fma.rn.f64 	%fd215, %fd70, %fd82, %fd215;
$L__BB0_5:
	add.s64 	%rd45, %rd99, 1;
	setp.eq.s64 	%p4, %rd45, %rd5;
	@%p4 bra 	$L__BB0_7;
	ld.global.f64 	%fd83, [%rd6];
	ld.global.f64 	%fd84, [%rd97+-8];
	sub.f64 	%fd85, %fd83, %fd84;
	shl.b64 	%rd46, %rd5, 3;
	add.s64 	%rd47, %rd3, %rd46;
	ld.global.f64 	%fd86, [%rd47];
	ld.global.f64 	%fd87, [%rd96+-8];
	sub.f64 	%fd88, %fd86, %fd87;
	add.s64 	%rd48, %rd2, %rd46;
	ld.global.f64 	%fd89, [%rd48];
	ld.global.f64 	%fd90, [%rd95+-8];
	sub.f64 	%fd91, %fd89, %fd90;
	mul.f64 	%fd92, %fd88, %fd88;
	fma.rn.f64 	%fd93, %fd85, %fd85, %fd92;
	fma.rn.f64 	%fd94, %fd91, %fd91, %fd93;
	add.f64 	%fd95, %fd94, 0d3FB999999999999A;
	rsqrt.approx.f64 	%fd96, %fd95;
	mul.f64 	%fd97, %fd96, %fd96;
	mul.f64 	%fd98, %fd96, %fd97;
	add.s64 	%rd49, %rd1, %rd46;
	ld.global.f64 	%fd99, [%rd49];
	mul.f64 	%fd100, %fd1, %fd99;
	ld.global.f64 	%fd101, [%rd94+-8];
	mul.f64 	%fd102, %fd100, %fd101;
	mul.f64 	%fd103, %fd98, %fd102;
	fma.rn.f64 	%fd213, %fd85, %fd103, %fd213;
	fma.rn.f64 	%fd214, %fd88, %fd103, %fd214;
	fma.rn.f64 	%fd215, %fd91, %fd103, %fd215;
$L__BB0_7:
	add.s64 	%rd50, %rd99, 2;
	setp.eq.s64 	%p5, %rd50, %rd5;
	@%p5 bra 	$L__BB0_9;
	ld.global.f64 	%fd104, [%rd6];
	ld.global.f64 	%fd105, [%rd97];
	sub.f64 	%fd106, %fd104, %fd105;
	shl.b64 	%rd51, %rd5, 3;
	add.s64 	%rd52, %rd3, %rd51;
	ld.global.f64 	%fd107, [%rd52];
	ld.global.f64 	%fd108, [%rd96];
	sub.f64 	%fd109, %fd107, %fd108;
	add.s64 	%rd53, %rd2, %rd51;
	ld.global.f64 	%fd110, [%rd53];
	ld.global.f64 	%fd111, [%rd95];
	sub.f64 	%fd112, %fd110, %fd111;
	mul.f64 	%fd113, %fd109, %fd109;
	fma.rn.f64 	%fd114, %fd106, %fd106, %fd113;
	fma.rn.f64 	%fd115, %fd112, %fd112, %fd114;
	add.f64 	%fd116, %fd115, 0d3FB999999999999A;
	rsqrt.approx.f64 	%fd117, %fd116;
	mul.f64 	%fd118, %fd117, %fd117;
	mul.f64 	%fd119, %fd117, %fd118;
	add.s64 	%rd54, %rd1, %rd51;
	ld.global.f64 	%fd120, [%rd54];
	mul.f64 	%fd121, %fd1, %fd120;
	ld.global.f64 	%fd122, [%rd94];
	mul.f64 	%fd123, %fd121, %fd122;
	mul.f64 	%fd124, %fd119, %fd123;
	fma.rn.f64 	%fd213, %fd106, %fd124, %fd213;
	fma.rn.f64 	%fd214, %fd109, %fd124, %fd214;
	fma.rn.f64 	%fd215, %fd112, %fd124, %fd215;
$L__BB0_9:
	add.s64 	%rd55, %rd99, 3;
	setp.eq.s64 	%p6, %rd55, %rd5;
	@%p6 bra 	$L__BB0_11;
	ld.global.f64 	%fd125, [%rd6];
	ld.global.f64 	%fd126, [%rd97+8];
	sub.f64 	%fd127, %fd125, %fd126;
	shl.b64 	%rd56, %rd5, 3;
	add.s64 	%rd57, %rd3, %rd56;
	ld.global.f64 	%fd128, [%rd57];
	ld.global.f64 	%fd129, [%rd96+8];
	sub.f64 	%fd130, %fd128, %fd129;
	add.s64 	%rd58, %rd2, %rd56;
	ld.global.f64 	%fd131, [%rd58];
	ld.global.f64 	%fd132, [%rd95+8];
	sub.f64 	%fd133, %fd131, %fd132;
	mul.f64 	%fd134, %fd130, %fd130;
	fma.rn.f64 	%fd135, %fd127, %fd127, %fd134;
	fma.rn.f64 	%fd136, %fd133, %fd133, %fd135;
	add.f64 	%fd137, %fd136, 0d3FB999999999999A;
	rsqrt.approx.f64 	%fd138, %fd137;
	mul.f64 	%fd139, %fd138, %fd138;
	mul.f64 	%fd140, %fd138, %fd139;
	add.s64 	%rd59, %rd1, %rd56;
	ld.global.f64 	%fd141, [%rd59];
	mul.f64 	%fd142, %fd1, %fd141;
	ld.global.f64 	%fd143, [%rd94+8];
	mul.f64 	%fd144, %fd142, %fd143;
	mul.f64 	%fd145, %fd140, %fd144;
	fma.rn.f64 	%fd213, %fd127, %fd145, %fd213;
	fma.rn.f64 	%fd214, %fd130, %fd145, %fd214;
	fma.rn.f64 	%fd215, %fd133, %fd145, %fd215;
$L__BB0_11:
	add.s64 	%rd99, %rd99, 4;
	add.s64 	%rd98, %rd98, -4;
	add.s64 	%rd97, %rd97, 32;
	add.s64 	%rd96, %rd96, 32;
	add.s64 	%rd95, %rd95, 32;
	add.s64 	%rd94, %rd94, 32;
	and.b64  	%rd101, %rd30, -4;
	setp.ne.s64 	%p7, %rd99, %rd101;
	@%p7 bra 	$L__BB0_3;
$L__BB0_12:
	and.b64  	%rd25, %rd30, 3;
	setp.eq.s64 	%p8, %rd25, 0;
	@%p8 bra 	$L__BB0_22;
	shl.b64 	%rd60, %rd5, 3;
	add.s64 	%rd26, %rd3, %rd60;
	add.s64 	%rd27, %rd1, %rd60;
	setp.eq.s64 	%p9, %rd25, 1;
	@%p9 bra 	$L__BB0_19;
	setp.eq.s64 	%p10, %rd101, %rd5;
	@%p10 bra 	$L__BB0_16;
	ld.global.f64 	%fd147, [%rd6];
	shl.b64 	%rd61, %rd101, 3;
	add.s64 	%rd62, %rd4, %rd61;
	ld.global.f64 	%fd148, [%rd62];
	sub.f64 	%fd149, %fd147, %fd148;
	ld.global.f64 	%fd150, [%rd26];
	add.s64 	%rd63, %rd3, %rd61;
	ld.global.f64 	%fd151, [%rd63];
	sub.f64 	%fd152, %fd150, %fd151;
	shl.b64 	%rd64, %rd5, 3;
	add.s64 	%rd65, %rd2, %rd64;
	ld.global.f64 	%fd153, [%rd65];
	add.s64 	%rd66, %rd2, %rd61;
	ld.global.f64 	%fd154, [%rd66];
	sub.f64 	%fd155, %fd153, %fd154;
	mul.f64 	%fd156, %fd152, %fd152;
	fma.rn.f64 	%fd157, %fd149, %fd149, %fd156;
	fma.rn.f64 	%fd158, %fd155, %fd155, %fd157;
	add.f64 	%fd159, %fd158, 0d3FB999999999999A;
	rsqrt.approx.f64 	%fd160, %fd159;
	mul.f64 	%fd161, %fd160, %fd160;
	mul.f64 	%fd162, %fd160, %fd161;
	ld.global.f64 	%fd163, [%rd27];
	mul.f64 	%fd164, %fd1, %fd163;
	add.s64 	%rd67, %rd1, %rd61;
	ld.global.f64 	%fd165, [%rd67];
	mul.f64 	%fd166, %fd164, %fd165;
	mul.f64 	%fd167, %fd162, %fd166;
	fma.rn.f64 	%fd213, %fd149, %fd167, %fd213;
	fma.rn.f64 	%fd214, %fd152, %fd167, %fd214;
	fma.rn.f64 	%fd215, %fd155, %fd167, %fd215;
$L__BB0_16:
	add.s64 	%rd68, %rd101, 1;
	setp.eq.s64 	%p11, %rd68, %rd5;
	@%p11 bra 	$L__BB0_18;
	ld.global.f64 	%fd168, [%rd6];
	shl.b64 	%rd69, %rd101, 3;
	add.s64 	%rd70, %rd4, %rd69;
	ld.global.f64 	%fd169, [%rd70+8];
	sub.f64 	%fd170, %fd168, %fd169;
	ld.global.f64 	%fd171, [%rd26];
	add.s64 	%rd71, %rd3, %rd69;
	ld.global.f64 	%fd172, [%rd71+8];
	sub.f64 	%fd173, %fd171, %fd172;
	shl.b64 	%rd72, %rd5, 3;
	add.s64 	%rd73, %rd2, %rd72;
	ld.global.f64 	%fd174, [%rd73];
	add.s64 	%rd74, %rd2, %rd69;
	ld.global.f64 	%fd175, [%rd74+8];
	sub.f64 	%fd176, %fd174, %fd175;
	mul.f64 	%fd177, %fd173, %fd173;
	fma.rn.f64 	%fd178, %fd170, %fd170, %fd177;
	fma.rn.f64 	%fd179, %fd176, %fd176, %fd178;
	add.f64 	%fd180, %fd179, 0d3FB999999999999A;
	rsqrt.approx.f64 	%fd181, %fd180;
	mul.f64 	%fd182, %fd181, %fd181;
	mul.f64 	%fd183, %fd181, %fd182;
	ld.global.f64 	%fd184, [%rd27];
	mul.f64 	%fd185, %fd1, %fd184;
	add.s64 	%rd75, %rd1, %rd69;
	ld.global.f64 	%fd186, [%rd75+8];
	mul.f64 	%fd187, %fd185, %fd186;
	mul.f64 	%fd188, %fd183, %fd187;
	fma.rn.f64 	%fd213, %fd170, %fd188, %fd213;
	fma.rn.f64 	%fd214, %fd173, %fd188, %fd214;
	fma.rn.f64 	%fd215, %fd176, %fd188, %fd215;
$L__BB0_18:
	add.s64 	%rd101, %rd101, 2;
$L__BB0_19:
	and.b64  	%rd76, %rd30, 1;
	setp.eq.b64 	%p12, %rd76, 1;
	not.pred 	%p13, %p12;
	@%p13 bra 	$L__BB0_22;
	setp.eq.s64 	%p14, %rd101, %rd5;
	@%p14 bra 	$L__BB0_22;
	ld.global.f64 	%fd189, [%rd6];
	shl.b64 	%rd77, %rd101, 3;
	add.s64 	%rd78, %rd4, %rd77;
	ld.global.f64 	%fd190, [%rd78];
	sub.f64 	%fd191, %fd189, %fd190;
	ld.global.f64 	%fd192, [%rd26];
	add.s64 	%rd79, %rd3, %rd77;
	ld.global.f64 	%fd193, [%rd79];
	sub.f64 	%fd194, %fd192, %fd193;
	shl.b64 	%rd80, %rd5, 3;
	add.s64 	%rd81, %rd2, %rd80;
	ld.global.f64 	%fd195, [%rd81];
	add.s64 	%rd82, %rd2, %rd77;
	ld.global.f64 	%fd196, [%rd82];
	sub.f64 	%fd197, %fd195, %fd196;
	mul.f64 	%fd198, %fd194, %fd194;
	fma.rn.f64 	%fd199, %fd191, %fd191, %fd198;
	fma.rn.f64 	%fd200, %fd197, %fd197, %fd199;
	add.f64 	%fd201, %fd200, 0d3FB999999999999A;
	rsqrt.approx.f64 	%fd202, %fd201;
	mul.f64 	%fd203, %fd202, %fd202;
	mul.f64 	%fd204, %fd202, %fd203;
	ld.global.f64 	%fd205, [%rd27];
	mul.f64 	%fd206, %fd1, %fd205;
	add.s64 	%rd83, %rd1, %rd77;
	ld.global.f64 	%fd207, [%rd83];
	mul.f64 	%fd208, %fd206, %fd207;
	mul.f64 	%fd209, %fd204, %fd208;
	fma.rn.f64 	%fd213, %fd191, %fd209, %fd213;
	fma.rn.f64 	%fd214, %fd194, %fd209, %fd214;
	fma.rn.f64 	%fd215, %fd197, %fd209, %fd215;
$L__BB0_22:
	ld.param.u64 	%rd93, [_Z14compute_forcesmPdS_S_S_S_S_S__param_7];
	ld.param.u64 	%rd92, [_Z14compute_forcesmPdS_S_S_S_S_S__param_6];
	ld.param.u64 	%rd91, [_Z14compute_forcesmPdS_S_S_S_S_S__param_5];
	cvta.to.global.u64 	%rd84, %rd91;
	shl.b64 	%rd85, %rd5, 3;
	add.s64 	%rd86, %rd84, %rd85;
	st.global.f64 	[%rd86], %fd213;
	cvta.to.global.u64 	%rd87, %rd92;
	add.s64 	%rd88, %rd87, %rd85;
	st.global.f64 	[%rd88], %fd214;
	cvta.to.global.u64 	%rd89, %rd93;
	add.s64 	%rd90, %rd89, %rd85;
	st.global.f64 	[%rd90], %fd215;
$L__BB0_23:
	ret;

}
	// .globl	_Z16update_positionsmdPdS_S_S_S_S_S_S_S_S_
.visible .entry _Z16update_positionsmdPdS_S_S_S_S_S_S_S_S_(
	.param .u64 _Z16update_positionsmdPdS_S_S_S_S_S_S_S_S__param_0,
	.param .f64 _Z16update_positionsmdPdS_S_S_S_S_S_S_S_S__param_1,
	.param .u64 .ptr .align 1 _Z16update_positionsmdPdS_S_S_S_S_S_S_S_S__param_2,
	.param .u64 .ptr .align 1 _Z16update_positionsmdPdS_S_S_S_S_S_S_S_S__param_3,
	.param .u64 .ptr .align 1 _Z16update_positionsmdPdS_S_S_S_S_S_S_S_S__param_4,
	.param .u64 .ptr .align 1 _Z16update_positionsmdPdS_S_S_S_S_S_S_S_S__param_5,
	.param .u64 .ptr .align 1 _Z16update_positionsmdPdS_S_S_S_S_S_S_S_S__param_6,
	.param .u64 .ptr .align 1 _Z16update_positionsmdPdS_S_S_S_S_S_S_S_S__param_7,
	.param .u64 .ptr .align 1 _Z16update_positionsmdPdS_S_S_S_S_S_S_S_S__param_8,
	.param .u64 .ptr .align 1 _Z16update_positionsmdPdS_S_S_S_S_S_S_S_S__param_9,
	.param .u64 .ptr .align 1 _Z16update_positionsmdPdS_S_S_S_S_S_S_S_S__param_10,
	.param .u64 .ptr .align 1 _Z16update_positionsmdPdS_S_S_S_S_S_S_S_S__param_11
)
{
	.reg .pred 	%p<2>;
	.reg .b32 	%r<5>;
	.reg .b64 	%rd<37>;
	.reg .b64 	%fd<27>;

	ld.param.u64 	%rd12, [_Z16update_positionsmdPdS_S_S_S_S_S_S_S_S__param_0];
	ld.param.u64 	%rd2, [_Z16update_positionsmdPdS_S_S_S_S_S_S_S_S__param_2];
	ld.param.u64 	%rd4, [_Z16update_positionsmdPdS_S_S_S_S_S_S_S_S__param_4];
	ld.param.u64 	%rd5, [_Z16update_positionsmdPdS_S_S_S_S_S_S_S_S__param_5];
	ld.param.u64 	%rd8, [_Z16update_positionsmdPdS_S_S_S_S_S_S_S_S__param_8];
	ld.param.u64 	%rd9, [_Z16update_positionsmdPdS_S_S_S_S_S_S_S_S__param_9];
	ld.param.u64 	%rd10, [_Z16update_positionsmdPdS_S_S_S_S_S_S_S_S__param_10];
	ld.param.u64 	%rd11, [_Z16update_positionsmdPdS_S_S_S_S_S_S_S_S__param_11];
	mov.u32 	%r1, %ctaid.x;
	mov.u32 	%r2, %ntid.x;
	mov.u32 	%r3, %tid.x;
	mad.lo.s32 	%r4, %r1, %r2, %r3;
	cvt.s64.s32 	%rd1, %r4;
	setp.le.u64 	%p1, %rd12, %rd1;
	@%p1 bra 	$L__BB1_2;
	ld.param.u64 	%rd36, [_Z16update_positionsmdPdS_S_S_S_S_S_S_S_S__param_7];
	ld.param.u64 	%rd35, [_Z16update_positionsmdPdS_S_S_S_S_S_S_S_S__param_6];
	ld.param.u64 	%rd34, [_Z16update_positionsmdPdS_S_S_S_S_S_S_S_S__param_3];
	ld.param.f64 	%fd26, [_Z16update_positionsmdPdS_S_S_S_S_S_S_S_S__param_1];
	cvta.to.global.u64 	%rd13, %rd9;
	cvta.to.global.u64 	%rd14, %rd2;
	cvta.to.global.u64 	%rd15, %rd35;
	cvta.to.global.u64 	%rd16, %rd10;
	cvta.to.global.u64 	%rd17, %rd36;
	cvta.to.global.u64 	%rd18, %rd11;
	cvta.to.global.u64 	%rd19, %rd8;
	cvta.to.global.u64 	%rd20, %rd34;
	cvta.to.global.u64 	%rd21, %rd4;
	cvta.to.global.u64 	%rd22, %rd5;
	shl.b64 	%rd23, %rd1, 3;
	add.s64 	%rd24, %rd13, %rd23;
	ld.global.f64 	%fd2, [%rd24];
	add.s64 	%rd25, %rd14, %rd23;
	ld.global.f64 	%fd3, [%rd25];
	div.rn.f64 	%fd4, %fd2, %fd3;
	add.s64 	%rd26, %rd15, %rd23;
	ld.global.f64 	%fd5, [%rd26];
	fma.rn.f64 	%fd6, %fd26, %fd4, %fd5;
	st.global.f64 	[%rd26], %fd6;
	add.s64 	%rd27, %rd16, %rd23;
	ld.global.f64 	%fd7, [%rd27];
	ld.global.f64 	%fd8, [%rd25];
	div.rn.f64 	%fd9, %fd7, %fd8;
	add.s64 	%rd28, %rd17, %rd23;
	ld.global.f64 	%fd10, [%rd28];
	fma.rn.f64 	%fd11, %fd26, %fd9, %fd10;
	st.global.f64 	[%rd28], %fd11;
	add.s64 	%rd29, %rd18, %rd23;
	ld.global.f64 	%fd12, [%rd29];
	ld.global.f64 	%fd13, [%rd25];
	div.rn.f64 	%fd14, %fd12, %fd13;
	add.s64 	%rd30, %rd19, %rd23;
	ld.global.f64 	%fd15, [%rd30];
	fma.rn.f64 	%fd16, %fd26, %fd14, %fd15;
	st.global.f64 	[%rd30], %fd16;
	ld.global.f64 	%fd17, [%rd26];
	add.s64 	%rd31, %rd20, %rd23;
	ld.global.f64 	%fd18, [%rd31];
	fma.rn.f64 	%fd19, %fd26, %fd17, %fd18;
	st.global.f64 	[%rd31], %fd19;
	ld.global.f64 	%fd20, [%rd28];
	add.s64 	%rd32, %rd21, %rd23;
	ld.global.f64 	%fd21, [%rd32];
	fma.rn.f64 	%fd22, %fd26, %fd20, %fd21;
	st.global.f64 	[%rd32], %fd22;
	ld.global.f64 	%fd23, [%rd30];
	add.s64 	%rd33, %rd22, %rd23;
	ld.global.f64 	%fd24, [%rd33];
	fma.rn.f64 	%fd25, %fd26, %fd23, %fd24;
	st.global.f64 	[%rd33], %fd25;
$L__BB1_2:
	ret;

}


// ===== COMPILED SASS (sm_100) =====

	.target	sm_100

	.elftype	@"ET_EXEC"


//--------------------- .note.nv.tkinfo           --------------------------
	.section	.note.nv.tkinfo,"",@"SHT_NOTE"
	.sectionflags	@"SHF_NOTE_NV_TKINFO"
	.tkinfo
        /*0018*/ 	.word	0x00000002
        /*0030*/ 	.string	""
        /*0030*/ 	.string	"ptxas"
        /*0030*/ 	.string	"Cuda compilation tools, release 13.0, V13.0.88"
        /*0030*/ 	.string	"Build cuda_13.0.r13.0/compiler.36424714_0"
        /*0030*/ 	.string	"-arch sm_100 -m 64 "



//--------------------- .note.nv.cuinfo           --------------------------
	.section	.note.nv.cuinfo,"",@"SHT_NOTE"
	.sectionflags	@"SHF_NOTE_NV_CUINFO"
        /*0018*/ 	.short	0x0002
        /*001a*/ 	.short	0x0064
        /*001c*/ 	.short	0x0082
	.zero		2


//--------------------- .nv.info                  --------------------------
	.section	.nv.info,"",@"SHT_CUDA_INFO"
	.align	4


	//----- nvinfo : EIATTR_REGCOUNT
	.align		4
        /*0000*/ 	.byte	0x04, 0x2f
        /*0002*/ 	.short	(.L_2 - .L_1)
	.align		4
.L_1:
        /*0004*/ 	.word	index@(_Z14compute_forcesmPdS_S_S_S_S_S_)
        /*0008*/ 	.word	0x00000028


	//----- nvinfo : EIATTR_FRAME_SIZE
	.align		4
.L_2:
        /*000c*/ 	.byte	0x04, 0x11
        /*000e*/ 	.short	(.L_4 - .L_3)
	.align		4
.L_3:
        /*0010*/ 	.word	index@($__internal_1_$__cuda_sm20_drsqrt_f64_slowpath_v2)
        /*0014*/ 	.word	0x00000000


	//----- nvinfo : EIATTR_FRAME_SIZE
	.align		4
.L_4:
        /*0018*/ 	.byte	0x04, 0x11
        /*001a*/ 	.short	(.L_6 - .L_5)
	.align		4
.L_5:
        /*001c*/ 	.word	index@(_Z14compute_forcesmPdS_S_S_S_S_S_)
        /*0020*/ 	.word	0x00000000


	//----- nvinfo : EIATTR_REGCOUNT
	.align		4
.L_6:
        /*0024*/ 	.byte	0x04, 0x2f
        /*0026*/ 	.short	(.L_8 - .L_7)
	.align		4
.L_7:
        /*0028*/ 	.word	index@(_Z16update_positionsmdPdS_S_S_S_S_S_S_S_S_)
        /*002c*/ 	.word	0x0000001f


	//----- nvinfo : EIATTR_FRAME_SIZE
	.align		4
.L_8:
        /*0030*/ 	.byte	0x04, 0x11
        /*0032*/ 	.short	(.L_10 - .L_9)
	.align		4
.L_9:
        /*0034*/ 	.word	index@($__internal_0_$__cuda_sm20_div_rn_f64_full)
        /*0038*/ 	.word	0x00000000


	//----- nvinfo : EIATTR_FRAME_SIZE
	.align		4
.L_10:
        /*003c*/ 	.byte	0x04, 0x11
        /*003e*/ 	.short	(.L_12 - .L_11)
	.align		4
.L_11:
        /*0040*/ 	.word	index@(_Z16update_positionsmdPdS_S_S_S_S_S_S_S_S_)
        /*0044*/ 	.word	0x00000000


	//----- nvinfo : EIATTR_MIN_STACK_SIZE
	.align		4
.L_12:
        /*0048*/ 	.byte	0x04, 0x12
        /*004a*/ 	.short	(.L_14 - .L_13)
	.align		4
.L_13:
        /*004c*/ 	.word	index@(_Z16update_positionsmdPdS_S_S_S_S_S_S_S_S_)
        /*0050*/ 	.word	0x00000000


	//----- nvinfo : EIATTR_MIN_STACK_SIZE
	.align		4
.L_14:
        /*0054*/ 	.byte	0x04, 0x12
        /*0056*/ 	.short	(.L_16 - .L_15)
	.align		4
.L_15:
        /*0058*/ 	.word	index@(_Z14compute_forcesmPdS_S_S_S_S_S_)
        /*005c*/ 	.word	0x00000000
.L_16:


//--------------------- .nv.compat                --------------------------
	.section	.nv.compat,"",@"SHT_CUDA_COMPAT_INFO"
	.align	4
        /*0000*/ 	.byte	0x02, 0x09, 0x00, 0x00, 0x02, 0x02, 0x01, 0x00, 0x02, 0x05, 0x05, 0x00, 0x03, 0x07, 0x01, 0x01
        /*0010*/ 	.byte	0x02, 0x03, 0x00, 0x00, 0x02, 0x06, 0x01, 0x00, 0x04, 0x0b, 0x08, 0x00, 0x01, 0x00, 0x00, 0x00
        /*0020*/ 	.byte	0x00, 0x00, 0x00, 0x00


//--------------------- .nv.info._Z16update_positionsmdPdS_S_S_S_S_S_S_S_S_ --------------------------
	.section	.nv.info._Z16update_positionsmdPdS_S_S_S_S_S_S_S_S_,"",@"SHT_CUDA_INFO"
	.sectionflags	@""
	.align	4


	//----- nvinfo : EIATTR_CUDA_API_VERSION
	.align		4
        /*0000*/ 	.byte	0x04, 0x37
        /*0002*/ 	.short	(.L_18 - .L_17)
.L_17:
        /*0004*/ 	.word	0x00000082


	//----- nvinfo : EIATTR_KPARAM_INFO
	.align		4
.L_18:
        /*0008*/ 	.byte	0x04, 0x17
        /*000a*/ 	.short	(.L_20 - .L_19)
.L_19:
        /*000c*/ 	.word	0x00000000
        /*0010*/ 	.short	0x000b
        /*0012*/ 	.short	0x0058
        /*0014*/ 	.byte	0x00, 0xf5, 0x21, 0x00


	//----- nvinfo : EIATTR_KPARAM_INFO
	.align		4
.L_20:
        /*0018*/ 	.byte	0x04, 0x17
        /*001a*/ 	.short	(.L_22 - .L_21)
.L_21:
        /*001c*/ 	.word	0x00000000
        /*0020*/ 	.short	0x000a
        /*0022*/ 	.short	0x0050
        /*0024*/ 	.byte	0x00, 0xf5, 0x21, 0x00


	//----- nvinfo : EIATTR_KPARAM_INFO
	.align		4
.L_22:
        /*0028*/ 	.byte	0x04, 0x17
        /*002a*/ 	.short	(.L_24 - .L_23)
.L_23:
        /*002c*/ 	.word	0x00000000
        /*0030*/ 	.short	0x0009
        /*0032*/ 	.short	0x0048
        /*0034*/ 	.byte	0x00, 0xf5, 0x21, 0x00


	//----- nvinfo : EIATTR_KPARAM_INFO
	.align		4
.L_24:
        /*0038*/ 	.byte	0x04, 0x17
        /*003a*/ 	.short	(.L_26 - .L_25)
.L_25:
        /*003c*/ 	.word	0x00000000
        /*0040*/ 	.short	0x0008
        /*0042*/ 	.short	0x0040
        /*0044*/ 	.byte	0x00, 0xf5, 0x21, 0x00


	//----- nvinfo : EIATTR_KPARAM_INFO
	.align		4
.L_26:
        /*0048*/ 	.byte	0x04, 0x17
        /*004a*/ 	.short	(.L_28 - .L_27)
.L_27:
        /*004c*/ 	.word	0x00000000
        /*0050*/ 	.short	0x0007
        /*0052*/ 	.short	0x0038
        /*0054*/ 	.byte	0x00, 0xf5, 0x21, 0x00


	//----- nvinfo : EIATTR_KPARAM_INFO
	.align		4
.L_28:
        /*0058*/ 	.byte	0x04, 0x17
        /*005a*/ 	.short	(.L_30 - .L_29)
.L_29:
        /*005c*/ 	.word	0x00000000
        /*0060*/ 	.short	0x0006
        /*0062*/ 	.short	0x0030
        /*0064*/ 	.byte	0x00, 0xf5, 0x21, 0x00


	//----- nvinfo : EIATTR_KPARAM_INFO
	.align		4
.L_30:
        /*0068*/ 	.byte	0x04, 0x17
        /*006a*/ 	.short	(.L_32 - .L_31)
.L_31:
        /*006c*/ 	.word	0x00000000
        /*0070*/ 	.short	0x0005
        /*0072*/ 	.short	0x0028
        /*0074*/ 	.byte	0x00, 0xf5, 0x21, 0x00


	//----- nvinfo : EIATTR_KPARAM_INFO
	.align		4
.L_32:
        /*0078*/ 	.byte	0x04, 0x17
        /*007a*/ 	.short	(.L_34 - .L_33)
.L_33:
        /*007c*/ 	.word	0x00000000
        /*0080*/ 	.short	0x0004
        /*0082*/ 	.short	0x0020
        /*0084*/ 	.byte	0x00, 0xf5, 0x21, 0x00


	//----- nvinfo : EIATTR_KPARAM_INFO
	.align		4
.L_34:
        /*0088*/ 	.byte	0x04, 0x17
        /*008a*/ 	.short	(.L_36 - .L_35)
.L_35:
        /*008c*/ 	.word	0x00000000
        /*0090*/ 	.short	0x0003
        /*0092*/ 	.short	0x0018
        /*0094*/ 	.byte	0x00, 0xf5, 0x21, 0x00


	//----- nvinfo : EIATTR_KPARAM_INFO
	.align		4
.L_36:
        /*0098*/ 	.byte	0x04, 0x17
        /*009a*/ 	.short	(.L_38 - .L_37)
.L_37:
        /*009c*/ 	.word	0x00000000
        /*00a0*/ 	.short	0x0002
        /*00a2*/ 	.short	0x0010
        /*00a4*/ 	.byte	0x00, 0xf5, 0x21, 0x00


	//----- nvinfo : EIATTR_KPARAM_INFO
	.align		4
.L_38:
        /*00a8*/ 	.byte	0x04, 0x17
        /*00aa*/ 	.short	(.L_40 - .L_39)
.L_39:
        /*00ac*/ 	.word	0x00000000
        /*00b0*/ 	.short	0x0001
        /*00b2*/ 	.short	0x0008
        /*00b4*/ 	.byte	0x00, 0xf0, 0x21, 0x00


	//----- nvinfo : EIATTR_KPARAM_INFO
	.align		4
.L_40:
        /*00b8*/ 	.byte	0x04, 0x17
        /*00ba*/ 	.short	(.L_42 - .L_41)
.L_41:
        /*00bc*/ 	.word	0x00000000
        /*00c0*/ 	.short	0x0000
        /*00c2*/ 	.short	0x0000
        /*00c4*/ 	.byte	0x00, 0xf0, 0x21, 0x00


	//----- nvinfo : EIATTR_SPARSE_MMA_MASK
	.align		4
.L_42:
        /*00c8*/ 	.byte	0x03, 0x50
        /*00ca*/ 	.short	0x0000


	//----- nvinfo : EIATTR_MAXREG_COUNT
	.align		4
        /*00cc*/ 	.byte	0x03, 0x1b
        /*00ce*/ 	.short	0x00ff


	//----- nvinfo : EIATTR_MERCURY_ISA_VERSION
	.align		4
        /*00d0*/ 	.byte	0x03, 0x5f
        /*00d2*/ 	.short	0x0101


	//----- nvinfo : EIATTR_VRC_CTA_INIT_COUNT
	.align		4
        /*00d4*/ 	.byte	0x02, 0x4a
	.zero		1
	.zero		1


	//----- nvinfo : EIATTR_EXIT_INSTR_OFFSETS
	.align		4
        /*00d8*/ 	.byte	0x04, 0x1c
        /*00da*/ 	.short	(.L_44 - .L_43)


	//   ....[0]....
.L_43:
        /*00dc*/ 	.word	0x00000090


	//   ....[1]....
        /*00e0*/ 	.word	0x000008e0


	//----- nvinfo : EIATTR_CRS_STACK_SIZE
	.align		4
.L_44:
        /*00e4*/ 	.byte	0x04, 0x1e
        /*00e6*/ 	.short	(.L_46 - .L_45)
.L_45:
        /*00e8*/ 	.word	0x00000000


	//----- nvinfo : EIATTR_CBANK_PARAM_SIZE
	.align		4
.L_46:
        /*00ec*/ 	.byte	0x03, 0x19
        /*00ee*/ 	.short	0x0060


	//----- nvinfo : EIATTR_PARAM_CBANK
	.align		4
        /*00f0*/ 	.byte	0x04, 0x0a
        /*00f2*/ 	.short	(.L_48 - .L_47)
	.align		4
.L_47:
        /*00f4*/ 	.word	index@(.nv.constant0._Z16update_positionsmdPdS_S_S_S_S_S_S_S_S_)
        /*00f8*/ 	.short	0x0380
        /*00fa*/ 	.short	0x0060


	//----- nvinfo : EIATTR_SW_WAR
	.align		4
.L_48:
        /*00fc*/ 	.byte	0x04, 0x36
        /*00fe*/ 	.short	(.L_50 - .L_49)
.L_49:
        /*0100*/ 	.word	0x00000008
.L_50:


//--------------------- .nv.info._Z14compute_forcesmPdS_S_S_S_S_S_ --------------------------
	.section	.nv.info._Z14compute_forcesmPdS_S_S_S_S_S_,"",@"SHT_CUDA_INFO"
	.sectionflags	@""
	.align	4


	//----- nvinfo : EIATTR_CUDA_API_VERSION
	.align		4
        /*0000*/ 	.byte	0x04, 0x37
        /*0002*/ 	.short	(.L_52 - .L_51)
.L_51:
        /*0004*/ 	.word	0x00000082


	//----- nvinfo : EIATTR_KPARAM_INFO
	.align		4
.L_52:
        /*0008*/ 	.byte	0x04, 0x17
        /*000a*/ 	.short	(.L_54 - .L_53)
.L_53:
        /*000c*/ 	.word	0x00000000
        /*0010*/ 	.short	0x0007
        /*0012*/ 	.short	0x0038
        /*0014*/ 	.byte	0x00, 0xf5, 0x21, 0x00


	//----- nvinfo : EIATTR_KPARAM_INFO
	.align		4
.L_54:
        /*0018*/ 	.byte	0x04, 0x17
        /*001a*/ 	.short	(.L_56 - .L_55)
.L_55:
        /*001c*/ 	.word	0x00000000
        /*0020*/ 	.short	0x0006
        /*0022*/ 	.short	0x0030
        /*0024*/ 	.byte	0x00, 0xf5, 0x21, 0x00


	//----- nvinfo : EIATTR_KPARAM_INFO
	.align		4
.L_56:
        /*0028*/ 	.byte	0x04, 0x17
        /*002a*/ 	.short	(.L_58 - .L_57)
.L_57:
        /*002c*/ 	.word	0x00000000
        /*0030*/ 	.short	0x0005
        /*0032*/ 	.short	0x0028
        /*0034*/ 	.byte	0x00, 0xf5, 0x21, 0x00


	//----- nvinfo : EIATTR_KPARAM_INFO
	.align		4
.L_58:
        /*0038*/ 	.byte	0x04, 0x17
        /*003a*/ 	.short	(.L_60 - .L_59)
.L_59:
        /*003c*/ 	.word	0x00000000
        /*0040*/ 	.short	0x0004
        /*0042*/ 	.short	0x0020
        /*0044*/ 	.byte	0x00, 0xf5, 0x21, 0x00


	//----- nvinfo : EIATTR_KPARAM_INFO
	.align		4
.L_60:
        /*0048*/ 	.byte	0x04, 0x17
        /*004a*/ 	.short	(.L_62 - .L_61)
.L_61:
        /*004c*/ 	.word	0x00000000
        /*0050*/ 	.short	0x0003
        /*0052*/ 	.short	0x0018
        /*0054*/ 	.byte	0x00, 0xf5, 0x21, 0x00


	//----- nvinfo : EIATTR_KPARAM_INFO
	.align		4
.L_62:
        /*0058*/ 	.byte	0x04, 0x17
        /*005a*/ 	.short	(.L_64 - .L_63)
.L_63:
        /*005c*/ 	.word	0x00000000
        /*0060*/ 	.short	0x0002
        /*0062*/ 	.short	0x0010
        /*0064*/ 	.byte	0x00, 0xf5, 0x21, 0x00


	//----- nvinfo : EIATTR_KPARAM_INFO
	.align		4
.L_64:
        /*0068*/ 	.byte	0x04, 0x17
        /*006a*/ 	.short	(.L_66 - .L_65)
.L_65:
        /*006c*/ 	.word	0x00000000
        /*0070*/ 	.short	0x0001
        /*0072*/ 	.short	0x0008
        /*0074*/ 	.byte	0x00, 0xf5, 0x21, 0x00


	//----- nvinfo : EIATTR_KPARAM_INFO
	.align		4
.L_66:
        /*0078*/ 	.byte	0x04, 0x17
        /*007a*/ 	.short	(.L_68 - .L_67)
.L_67:
        /*007c*/ 	.word	0x00000000
        /*0080*/ 	.short	0x0000
        /*0082*/ 	.short	0x0000
        /*0084*/ 	.byte	0x00, 0xf0, 0x21, 0x00


	//----- nvinfo : EIATTR_SPARSE_MMA_MASK
	.align		4
.L_68:
        /*0088*/ 	.byte	0x03, 0x50
        /*008a*/ 	.short	0x0000


	//----- nvinfo : EIATTR_MAXREG_COUNT
	.align		4
        /*008c*/ 	.byte	0x03, 0x1b
        /*008e*/ 	.short	0x00ff


	//----- nvinfo : EIATTR_MERCURY_ISA_VERSION
	.align		4
        /*0090*/ 	.byte	0x03, 0x5f
        /*0092*/ 	.short	0x0101


	//----- nvinfo : EIATTR_VRC_CTA_INIT_COUNT
	.align		4
        /*0094*/ 	.byte	0x02, 0x4a
	.zero		1
	.zero		1


	//----- nvinfo : EIATTR_EXIT_INSTR_OFFSETS
	.align		4
        /*0098*/ 	.byte	0x04, 0x1c
        /*009a*/ 	.short	(.L_70 - .L_69)


	//   ....[0]....
.L_69:
        /*009c*/ 	.word	0x00000090


	//   ....[1]....
        /*00a0*/ 	.word	0x00002030


	//----- nvinfo : EIATTR_CRS_STACK_SIZE
	.align		4
.L_70:
        /*00a4*/ 	.byte	0x04, 0x1e
        /*00a6*/ 	.short	(.L_72 - .L_71)
.L_71:
        /*00a8*/ 	.word	0x00000000


	//----- nvinfo : EIATTR_CBANK_PARAM_SIZE
	.align		4
.L_72:
        /*00ac*/ 	.byte	0x03, 0x19
        /*00ae*/ 	.short	0x0040


	//----- nvinfo : EIATTR_PARAM_CBANK
	.align		4
        /*00b0*/ 	.byte	0x04, 0x0a
        /*00b2*/ 	.short	(.L_74 - .L_73)
	.align		4
.L_73:
        /*00b4*/ 	.word	index@(.nv.constant0._Z14compute_forcesmPdS_S_S_S_S_S_)
        /*00b8*/ 	.short	0x0380
        /*00ba*/ 	.short	0x0040


	//----- nvinfo : EIATTR_SW_WAR
	.align		4
.L_74:
        /*00bc*/ 	.byte	0x04, 0x36
        /*00be*/ 	.short	(.L_76 - .L_75)
.L_75:
        /*00c0*/ 	.word	0x00000008
.L_76:


//--------------------- .nv.callgraph             --------------------------
	.section	.nv.callgraph,"",@"SHT_CUDA_CALLGRAPH"
	.align	4
	.sectionentsize	8
	.align		4
        /*0000*/ 	.word	0x00000000
	.align		4
        /*0004*/ 	.word	0xffffffff
	.align		4
        /*0008*/ 	.word	0x00000000
	.align		4
        /*000c*/ 	.word	0xfffffffe
	.align		4
        /*0010*/ 	.word	0x00000000
	.align		4
        /*0014*/ 	.word	0xfffffffd
	.align		4
        /*0018*/ 	.word	0x00000000
	.align		4
        /*001c*/ 	.word	0xfffffffc


//--------------------- .nv.constant3             --------------------------
	.section	.nv.constant3,"a",@progbits
	.align	8
.nv.constant3:
	.type		G,@object
	.size		G,(.L_0 - G)
G:
        /*0000*/ 	.byte	0x16, 0xae, 0xde, 0xf4, 0x68, 0x58, 0xd2, 0x3d
.L_0:


//--------------------- .text._Z16update_positionsmdPdS_S_S_S_S_S_S_S_S_ --------------------------
	.section	.text._Z16update_positionsmdPdS_S_S_S_S_S_S_S_S_,"ax",@progbits
	.align	128
        .global         _Z16update_positionsmdPdS_S_S_S_S_S_S_S_S_
        .type           _Z16update_positionsmdPdS_S_S_S_S_S_S_S_S_,@function
        .size           _Z16update_positionsmdPdS_S_S_S_S_S_S_S_S_,(.L_x_48 - _Z16update_positionsmdPdS_S_S_S_S_S_S_S_S_)
        .other          _Z16update_positionsmdPdS_S_S_S_S_S_S_S_S_,@"STO_CUDA_ENTRY STV_DEFAULT"
_Z16update_positionsmdPdS_S_S_S_S_S_S_S_S_:
.text._Z16update_positionsmdPdS_S_S_S_S_S_S_S_S_:
[----:B------:R-:W-:Y:S01]  /*0000*/  LDC R1, c[0x0][0x37c] ;  /* 0x0000df00ff017b82 */ /* 0x000fe20000000800 */
[----:B------:R-:W0:Y:S07]  /*0010*/  S2R R0, SR_TID.X ;  /* 0x0000000000007919 */ /* 0x000e2e0000002100 */
[----:B------:R-:W0:Y:S01]  /*0020*/  S2UR UR4, SR_CTAID.X ;  /* 0x00000000000479c3 */ /* 0x000e220000002500 */
[----:B------:R-:W1:Y:S07]  /*0030*/  LDCU.64 UR6, c[0x0][0x380] ;  /* 0x00007000ff0677ac */ /* 0x000e6e0008000a00 */
[----:B------:R-:W0:Y:S02]  /*0040*/  LDC R3, c[0x0][0x360] ;  /* 0x0000d800ff037b82 */ /* 0x000e240000000800 */
[----:B0-----:R-:W-:-:S05]  /*0050*/  IMAD R3, R3, UR4, R0 ;  /* 0x0000000403037c24 */ /* 0x001fca000f8e0200 */
[----:B-1----:R-:W-:Y:S02]  /*0060*/  ISETP.GE.U32.AND P0, PT, R3, UR6, PT ;  /* 0x0000000603007c0c */ /* 0x002fe4000bf06070 */
[----:B------:R-:W-:-:S04]  /*0070*/  SHF.R.S32.HI R0, RZ, 0x1f, R3 ;  /* 0x0000001fff007819 */ /* 0x000fc80000011403 */
[----:B------:R-:W-:-:S13]  /*0080*/  ISETP.GE.U32.AND.EX P0, PT, R0, UR7, PT, P0 ;  /* 0x0000000700007c0c */ /* 0x000fda000bf06100 */
[----:B------:R-:W-:Y:S05]  /*0090*/  @P0 EXIT ;  /* 0x000000000000094d */ /* 0x000fea0003800000 */
[----:B------:R-:W0:Y:S01]  /*00a0*/  LDCU.64 UR6, c[0x0][0x390] ;  /* 0x00007200ff0677ac */ /* 0x000e220008000a00 */
[C---:B------:R-:W-:Y:S01]  /*00b0*/  IMAD.SHL.U32 R2, R3.reuse, 0x8, RZ ;  /* 0x0000000803027824 */ /* 0x040fe200078e00ff */
[----:B------:R-:W-:Y:S01]  /*00c0*/  SHF.L.U64.HI R3, R3, 0x3, R0 ;  /* 0x0000000303037819 */ /* 0x000fe20000010200 */
[----:B------:R-:W1:Y:S03]  /*00d0*/  LDCU.64 UR4, c[0x0][0x358] ;  /* 0x00006b00ff0477ac */ /* 0x000e660008000a00 */
[----:B0-----:R-:W-:-:S04]  /*00e0*/  IADD3 R16, P0, PT, R2, UR6, RZ ;  /* 0x0000000602107c10 */ /* 0x001fc8000ff1e0ff */
[----:B------:R-:W-:Y:S01]  /*00f0*/  IADD3.X R17, PT, PT, R3, UR7, RZ, P0, !PT ;  /* 0x0000000703117c10 */ /* 0x000fe200087fe4ff */
[----:B------:R-:W0:Y:S04]  /*0100*/  LDCU.64 UR6, c[0x0][0x3c8] ;  /* 0x00007900ff0677ac */ /* 0x000e280008000a00 */
[----:B-1----:R-:W2:Y:S01]  /*0110*/  LDG.E.64 R6, desc[UR4][R16.64] ;  /* 0x0000000410067981 */ /* 0x002ea2000c1e1b00 */
[----:B0-----:R-:W-:-:S04]  /*0120*/  IADD3 R8, P0, PT, R2, UR6, RZ ;  /* 0x0000000602087c10 */ /* 0x001fc8000ff1e0ff */
[----:B------:R-:W-:-:S06]  /*0130*/  IADD3.X R9, PT, PT, R3, UR7, RZ, P0, !PT ;  /* 0x0000000703097c10 */ /* 0x000fcc00087fe4ff */
[----:B------:R-:W3:Y:S01]  /*0140*/  LDG.E.64 R8, desc[UR4][R8.64] ;  /* 0x0000000408087981 */ /* 0x000ee2000c1e1b00 */
[----:B------:R-:W-:Y:S01]  /*0150*/  IMAD.MOV.U32 R4, RZ, RZ, 0x1 ;  /* 0x00000001ff047424 */ /* 0x000fe200078e00ff */
[----:B------:R-:W-:Y:S01]  /*0160*/  BSSY.RECONVERGENT B0, `(.L_x_0) ;  /* 0x0000015000007945 */ /* 0x000fe20003800200 */
[----:B--2---:R-:W0:Y:S04]  /*0170*/  MUFU.RCP64H R5, R7 ;  /* 0x0000000700057308 */ /* 0x004e280000001800 */
[----:B0-----:R-:W-:Y:S01]  /*0180*/  DFMA R10, -R6, R4, 1 ;  /* 0x3ff00000060a742b */ /* 0x001fe20000000104 */
[----:B---3--:R-:W-:-:S07]  /*0190*/  FSETP.GEU.AND P1, PT, |R9|, 6.5827683646048100446e-37, PT ;  /* 0x036000000900780b */ /* 0x008fce0003f2e200 */
[----:B------:R-:W-:-:S08]  /*01a0*/  DFMA R10, R10, R10, R10 ;  /* 0x0000000a0a0a722b */ /* 0x000fd0000000000a */
[----:B------:R-:W-:-:S08]  /*01b0*/  DFMA R10, R4, R10, R4 ;  /* 0x0000000a040a722b */ /* 0x000fd00000000004 */
[----:B------:R-:W-:-:S08]  /*01c0*/  DFMA R4, -R6, R10, 1 ;  /* 0x3ff000000604742b */ /* 0x000fd0000000010a */
[----:B------:R-:W-:-:S08]  /*01d0*/  DFMA R4, R10, R4, R10 ;  /* 0x000000040a04722b */ /* 0x000fd0000000000a */
[----:B------:R-:W-:-:S08]  /*01e0*/  DMUL R10, R8, R4 ;  /* 0x00000004080a7228 */ /* 0x000fd00000000000 */
[----:B------:R-:W-:-:S08]  /*01f0*/  DFMA R12, -R6, R10, R8 ;  /* 0x0000000a060c722b */ /* 0x000fd00000000108 */
[----:B------:R-:W-:-:S10]  /*0200*/  DFMA R4, R4, R12, R10 ;  /* 0x0000000c0404722b */ /* 0x000fd4000000000a */
[----:B------:R-:W-:-:S05]  /*0210*/  FFMA R0, RZ, R7, R5 ;  /* 0x00000007ff007223 */ /* 0x000fca0000000005 */
[----:B------:R-:W-:-:S13]  /*0220*/  FSETP.GT.AND P0, PT, |R0|, 1.469367938527859385e-39, PT ;  /* 0x001000000000780b */ /* 0x000fda0003f04200 */
[----:B------:R-:W-:Y:S05]  /*0230*/  @P0 BRA P1, `(.L_x_1) ;  /* 0x00000000001c0947 */ /* 0x000fea0000800000 */
[----:B------:R-:W-:Y:S01]  /*0240*/  IMAD.MOV.U32 R5, RZ, RZ, R9 ;  /* 0x000000ffff057224 */ /* 0x000fe200078e0009 */
[----:B------:R-:W-:Y:S01]  /*0250*/  MOV R0, 0x290 ;  /* 0x0000029000007802 */ /* 0x000fe20000000f00 */
[----:B------:R-:W-:Y:S02]  /*0260*/  IMAD.MOV.U32 R4, RZ, RZ, R8 ;  /* 0x000000ffff047224 */ /* 0x000fe400078e0008 */
[----:B------:R-:W-:-:S07]  /*0270*/  IMAD.MOV.U32 R9, RZ, RZ, R7 ;  /* 0x000000ffff097224 */ /* 0x000fce00078e0007 */
[----:B------:R-:W-:Y:S05]  /*0280*/  CALL.REL.NOINC `($__internal_0_$__cuda_sm20_div_rn_f64_full) ;  /* 0x0000000400987944 */ /* 0x000fea0003c00000 */
[----:B------:R-:W-:Y:S02]  /*0290*/  IMAD.MOV.U32 R4, RZ, RZ, R6 ;  /* 0x000000ffff047224 */ /* 0x000fe400078e0006 */
[----:B------:R-:W-:-:S07]  /*02a0*/  IMAD.MOV.U32 R5, RZ, RZ, R7 ;  /* 0x000000ffff057224 */ /* 0x000fce00078e0007 */
.L_x_1:
[----:B------:R-:W-:Y:S05]  /*02b0*/  BSYNC.RECONVERGENT B0 ;  /* 0x0000000000007941 */ /* 0x000fea0003800200 */
.L_x_0:
[----:B------:R-:W0:Y:S02]  /*02c0*/  LDCU.64 UR6, c[0x0][0x3b0] ;  /* 0x00007600ff0677ac */ /* 0x000e240008000a00 */
[----:B0-----:R-:W-:-:S04]  /*02d0*/  IADD3 R14, P0, PT, R2, UR6, RZ ;  /* 0x00000006020e7c10 */ /* 0x001fc8000ff1e0ff */
[----:B------:R-:W-:Y:S01]  /*02e0*/  IADD3.X R15, PT, PT, R3, UR7, RZ, P0, !PT ;  /* 0x00000007030f7c10 */ /* 0x000fe200087fe4ff */
[----:B------:R-:W0:Y:S04]  /*02f0*/  LDCU.64 UR6, c[0x0][0x388] ;  /* 0x00007100ff0677ac */ /* 0x000e280008000a00 */
[----:B------:R-:W0:Y:S02]  /*0300*/  LDG.E.64 R6, desc[UR4][R14.64] ;  /* 0x000000040e067981 */ /* 0x000e24000c1e1b00 */
[----:B0-----:R-:W-:Y:S01]  /*0310*/  DFMA R4, R4, UR6, R6 ;  /* 0x0000000604047c2b */ /* 0x001fe20008000006 */
[----:B------:R-:W0:Y:S06]  /*0320*/  LDCU.64 UR6, c[0x0][0x3d0] ;  /* 0x00007a00ff0677ac */ /* 0x000e2c0008000a00 */
[----:B------:R1:W-:Y:S04]  /*0330*/  STG.E.64 desc[UR4][R14.64], R4 ;  /* 0x000000040e007986 */ /* 0x0003e8000c101b04 */
[----:B------:R-:W2:Y:S01]  /*0340*/  LDG.E.64 R6, desc[UR4][R16.64] ;  /* 0x0000000410067981 */ /* 0x000ea2000c1e1b00 */
        /* <DEDUP_REMOVED lines=10> */
[----:B-1----:R-:W-:-:S08]  /*03f0*/  DFMA R4, -R6, R12, 1 ;  /* 0x3ff000000604742b */ /* 0x002fd0000000010c */
        /* <DEDUP_REMOVED lines=14> */
.L_x_3:
[----:B------:R-:W-:Y:S05]  /*04e0*/  BSYNC.RECONVERGENT B0 ;  /* 0x0000000000007941 */ /* 0x000fea0003800200 */
.L_x_2:
        /* <DEDUP_REMOVED lines=30> */
[----:B------:R-:W-:Y:S02]  /*06d0*/  IMAD.MOV.U32 R6, RZ, RZ, R16 ;  /* 0x000000ffff067224 */ /* 0x000fe400078e0010 */
[----:B------:R-:W-:-:S07]  /*06e0*/  IMAD.MOV.U32 R9, RZ, RZ, R17 ;  /* 0x000000ffff097224 */ /* 0x000fce00078e0011 */
[----:B------:R-:W-:Y:S05]  /*06f0*/  CALL.REL.NOINC `($__internal_0_$__cuda_sm20_div_rn_f64_full) ;  /* 0x00000000007c7944 */ /* 0x000fea0003c00000 */
[----:B------:R-:W-:Y:S02]  /*0700*/  IMAD.MOV.U32 R4, RZ, RZ, R6 ;  /* 0x000000ffff047224 */ /* 0x000fe400078e0006 */
[----:B------:R-:W-:-:S07]  /*0710*/  IMAD.MOV.U32 R5, RZ, RZ, R7 ;  /* 0x000000ffff057224 */ /* 0x000fce00078e0007 */
.L_x_5:
[----:B------:R-:W-:Y:S05]  /*0720*/  BSYNC.RECONVERGENT B0 ;  /* 0x0000000000007941 */ /* 0x000fea0003800200 */
.L_x_4:
[----:B------:R-:W0:Y:S01]  /*0730*/  LDCU.64 UR6, c[0x0][0x3c0] ;  /* 0x00007800ff0677ac */ /* 0x000e220008000a00 */
[----:B------:R-:W1:Y:S01]  /*0740*/  LDCU.64 UR12, c[0x0][0x388] ;  /* 0x00007100ff0c77ac */ /* 0x000e620008000a00 */
[----:B------:R-:W2:Y:S01]  /*0750*/  LDCU.128 UR8, c[0x0][0x3a0] ;  /* 0x00007400ff0877ac */ /* 0x000ea20008000c00 */
[----:B0-----:R-:W-:-:S04]  /*0760*/  IADD3 R6, P0, PT, R2, UR6, RZ ;  /* 0x0000000602067c10 */ /* 0x001fc8000ff1e0ff */
[----:B------:R-:W-:Y:S01]  /*0770*/  IADD3.X R7, PT, PT, R3, UR7, RZ, P0, !PT ;  /* 0x0000000703077c10 */ /* 0x000fe200087fe4ff */
[----:B------:R-:W0:Y:S04]  /*0780*/  LDCU.64 UR6, c[0x0][0x398] ;  /* 0x00007300ff0677ac */ /* 0x000e280008000a00 */
[----:B------:R-:W1:Y:S01]  /*0790*/  LDG.E.64 R8, desc[UR4][R6.64] ;  /* 0x0000000406087981 */ /* 0x000e62000c1e1b00 */
[----:B0-----:R-:W-:-:S04]  /*07a0*/  IADD3 R10, P0, PT, R2, UR6, RZ ;  /* 0x00000006020a7c10 */ /* 0x001fc8000ff1e0ff */
[----:B------:R-:W-:Y:S01]  /*07b0*/  IADD3.X R11, PT, PT, R3, UR7, RZ, P0, !PT ;  /* 0x00000007030b7c10 */ /* 0x000fe200087fe4ff */
[----:B-1----:R-:W-:-:S07]  /*07c0*/  DFMA R8, R4, UR12, R8 ;  /* 0x0000000c04087c2b */ /* 0x002fce0008000008 */
[----:B------:R0:W-:Y:S04]  /*07d0*/  STG.E.64 desc[UR4][R6.64], R8 ;  /* 0x0000000806007986 */ /* 0x0001e8000c101b04 */
[----:B------:R-:W3:Y:S04]  /*07e0*/  LDG.E.64 R14, desc[UR4][R14.64] ;  /* 0x000000040e0e7981 */ /* 0x000ee8000c1e1b00 */
[----:B------:R-:W3:Y:S01]  /*07f0*/  LDG.E.64 R4, desc[UR4][R10.64] ;  /* 0x000000040a047981 */ /* 0x000ee2000c1e1b00 */
[----:B--2---:R-:W-:-:S04]  /*0800*/  IADD3 R16, P0, PT, R2, UR8, RZ ;  /* 0x0000000802107c10 */ /* 0x004fc8000ff1e0ff */
[----:B------:R-:W-:Y:S01]  /*0810*/  IADD3.X R17, PT, PT, R3, UR9, RZ, P0, !PT ;  /* 0x0000000903117c10 */ /* 0x000fe200087fe4ff */
[----:B---3--:R-:W-:-:S07]  /*0820*/  DFMA R4, R14, UR12, R4 ;  /* 0x0000000c0e047c2b */ /* 0x008fce0008000004 */
[----:B------:R-:W-:Y:S04]  /*0830*/  STG.E.64 desc[UR4][R10.64], R4 ;  /* 0x000000040a007986 */ /* 0x000fe8000c101b04 */
[----:B------:R-:W2:Y:S04]  /*0840*/  LDG.E.64 R12, desc[UR4][R12.64] ;  /* 0x000000040c0c7981 */ /* 0x000ea8000c1e1b00 */
[----:B------:R-:W2:Y:S01]  /*0850*/  LDG.E.64 R18, desc[UR4][R16.64] ;  /* 0x0000000410127981 */ /* 0x000ea2000c1e1b00 */
[----:B------:R-:W-:-:S04]  /*0860*/  IADD3 R2, P0, PT, R2, UR10, RZ ;  /* 0x0000000a02027c10 */ /* 0x000fc8000ff1e0ff */
[----:B------:R-:W-:Y:S01]  /*0870*/  IADD3.X R3, PT, PT, R3, UR11, RZ, P0, !PT ;  /* 0x0000000b03037c10 */ /* 0x000fe200087fe4ff */
[----:B--2---:R-:W-:-:S07]  /*0880*/  DFMA R18, R12, UR12, R18 ;  /* 0x0000000c0c127c2b */ /* 0x004fce0008000012 */
[----:B------:R-:W-:Y:S04]  /*0890*/  STG.E.64 desc[UR4][R16.64], R18 ;  /* 0x0000001210007986 */ /* 0x000fe8000c101b04 */
[----:B0-----:R-:W2:Y:S04]  /*08a0*/  LDG.E.64 R6, desc[UR4][R6.64] ;  /* 0x0000000406067981 */ /* 0x001ea8000c1e1b00 */
[----:B------:R-:W2:Y:S02]  /*08b0*/  LDG.E.64 R8, desc[UR4][R2.64] ;  /* 0x0000000402087981 */ /* 0x000ea4000c1e1b00 */
[----:B--2---:R-:W-:-:S07]  /*08c0*/  DFMA R8, R6, UR12, R8 ;  /* 0x0000000c06087c2b */ /* 0x004fce0008000008 */
[----:B------:R-:W-:Y:S01]  /*08d0*/  STG.E.64 desc[UR4][R2.64], R8 ;  /* 0x0000000802007986 */ /* 0x000fe2000c101b04 */
[----:B------:R-:W-:Y:S05]  /*08e0*/  EXIT ;  /* 0x000000000000794d */ /* 0x000fea0003800000 */
        .weak           $__internal_0_$__cuda_sm20_div_rn_f64_full
        .type           $__internal_0_$__cuda_sm20_div_rn_f64_full,@function
        .size           $__internal_0_$__cuda_sm20_div_rn_f64_full,(.L_x_48 - $__internal_0_$__cuda_sm20_div_rn_f64_full)
$__internal_0_$__cuda_sm20_div_rn_f64_full:
[C---:B------:R-:W-:Y:S01]  /*08f0*/  FSETP.GEU.AND P0, PT, |R9|.reuse, 1.469367938527859385e-39, PT ;  /* 0x001000000900780b */ /* 0x040fe20003f0e200 */
[--C-:B------:R-:W-:Y:S01]  /*0900*/  IMAD.MOV.U32 R8, RZ, RZ, R6.reuse ;  /* 0x000000ffff087224 */ /* 0x100fe200078e0006 */
[C---:B------:R-:W-:Y:S01]  /*0910*/  LOP3.LUT R10, R9.reuse, 0x800fffff, RZ, 0xc0, !PT ;  /* 0x800fffff090a7812 */ /* 0x040fe200078ec0ff */
[----:B------:R-:W-:Y:S01]  /*0920*/  IMAD.MOV.U32 R7, RZ, RZ, R5 ;  /* 0x000000ffff077224 */ /* 0x000fe200078e0005 */
[----:B------:R-:W-:Y:S01]  /*0930*/  LOP3.LUT R27, R9, 0x7ff00000, RZ, 0xc0, !PT ;  /* 0x7ff00000091b7812 */ /* 0x000fe200078ec0ff */
[----:B------:R-:W-:Y:S01]  /*0940*/  IMAD.MOV.U32 R20, RZ, RZ, 0x1 ;  /* 0x00000001ff147424 */ /* 0x000fe200078e00ff */
[----:B------:R-:W-:Y:S01]  /*0950*/  LOP3.LUT R11, R10, 0x3ff00000, RZ, 0xfc, !PT ;  /* 0x3ff000000a0b7812 */ /* 0x000fe200078efcff */
[----:B------:R-:W-:Y:S01]  /*0960*/  IMAD.MOV.U32 R10, RZ, RZ, R6 ;  /* 0x000000ffff0a7224 */ /* 0x000fe200078e0006 */
[C---:B------:R-:W-:Y:S01]  /*0970*/  FSETP.GEU.AND P2, PT, |R7|.reuse, 1.469367938527859385e-39, PT ;  /* 0x001000000700780b */ /* 0x040fe20003f4e200 */
[----:B------:R-:W-:Y:S01]  /*0980*/  IMAD.MOV.U32 R6, RZ, RZ, R4 ;  /* 0x000000ffff067224 */ /* 0x000fe200078e0004 */
[----:B------:R-:W-:Y:S01]  /*0990*/  LOP3.LUT R4, R7, 0x7ff00000, RZ, 0xc0, !PT ;  /* 0x7ff0000007047812 */ /* 0x000fe200078ec0ff */
[----:B------:R-:W-:Y:S02]  /*09a0*/  BSSY.RECONVERGENT B1, `(.L_x_6) ;  /* 0x000004f000017945 */ /* 0x000fe40003800200 */
[----:B------:R-:W-:Y:S01]  /*09b0*/  @!P0 DMUL R10, R8, 8.98846567431157953865e+307 ;  /* 0x7fe00000080a8828 */ /* 0x000fe20000000000 */
[----:B------:R-:W-:Y:S01]  /*09c0*/  ISETP.GE.U32.AND P1, PT, R4, R27, PT ;  /* 0x0000001b0400720c */ /* 0x000fe20003f26070 */
[----:B------:R-:W-:-:S04]  /*09d0*/  IMAD.MOV.U32 R26, RZ, RZ, R4 ;  /* 0x000000ffff1a7224 */ /* 0x000fc800078e0004 */
[----:B------:R-:W0:Y:S02]  /*09e0*/  MUFU.RCP64H R21, R11 ;  /* 0x0000000b00157308 */ /* 0x000e240000001800 */
[----:B------:R-:W-:Y:S02]  /*09f0*/  @!P2 LOP3.LUT R5, R9, 0x7ff00000, RZ, 0xc0, !PT ;  /* 0x7ff000000905a812 */ /* 0x000fe400078ec0ff */
[----:B------:R-:W-:Y:S02]  /*0a00*/  @!P0 LOP3.LUT R27, R11, 0x7ff00000, RZ, 0xc0, !PT ;  /* 0x7ff000000b1b8812 */ /* 0x000fe400078ec0ff */
[----:B------:R-:W-:Y:S01]  /*0a10*/  @!P2 ISETP.GE.U32.AND P3, PT, R4, R5, PT ;  /* 0x000000050400a20c */ /* 0x000fe20003f66070 */
[----:B------:R-:W-:-:S05]  /*0a20*/  IMAD.MOV.U32 R5, RZ, RZ, 0x1ca00000 ;  /* 0x1ca00000ff057424 */ /* 0x000fca00078e00ff */
[----:B------:R-:W-:-:S04]  /*0a30*/  @!P2 SEL R23, R5, 0x63400000, !P3 ;  /* 0x634000000517a807 */ /* 0x000fc80005800000 */
[----:B------:R-:W-:Y:S01]  /*0a40*/  @!P2 LOP3.LUT R24, R23, 0x80000000, R7, 0xf8, !PT ;  /* 0x800000001718a812 */ /* 0x000fe200078ef807 */
[----:B0-----:R-:W-:-:S03]  /*0a50*/  DFMA R18, R20, -R10, 1 ;  /* 0x3ff000001412742b */ /* 0x001fc6000000080a */
[----:B------:R-:W-:Y:S01]  /*0a60*/  @!P2 LOP3.LUT R25, R24, 0x100000, RZ, 0xfc, !PT ;  /* 0x001000001819a812 */ /* 0x000fe200078efcff */
[----:B------:R-:W-:-:S04]  /*0a70*/  @!P2 IMAD.MOV.U32 R24, RZ, RZ, RZ ;  /* 0x000000ffff18a224 */ /* 0x000fc800078e00ff */
[----:B------:R-:W-:-:S08]  /*0a80*/  DFMA R18, R18, R18, R18 ;  /* 0x000000121212722b */ /* 0x000fd00000000012 */
[----:B------:R-:W-:Y:S01]  /*0a90*/  DFMA R20, R20, R18, R20 ;  /* 0x000000121414722b */ /* 0x000fe20000000014 */
[----:B------:R-:W-:Y:S01]  /*0aa0*/  SEL R19, R5, 0x63400000, !P1 ;  /* 0x6340000005137807 */ /* 0x000fe20004800000 */
[----:B------:R-:W-:-:S03]  /*0ab0*/  IMAD.MOV.U32 R18, RZ, RZ, R6 ;  /* 0x000000ffff127224 */ /* 0x000fc600078e0006 */
[----:B------:R-:W-:-:S03]  /*0ac0*/  LOP3.LUT R19, R19, 0x800fffff, R7, 0xf8, !PT ;  /* 0x800fffff13137812 */ /* 0x000fc600078ef807 */
[----:B------:R-:W-:-:S03]  /*0ad0*/  DFMA R22, R20, -R10, 1 ;  /* 0x3ff000001416742b */ /* 0x000fc6000000080a */
[----:B------:R-:W-:-:S05]  /*0ae0*/  @!P2 DFMA R18, R18, 2, -R24 ;  /* 0x400000001212a82b */ /* 0x000fca0000000818 */
[----:B------:R-:W-:-:S05]  /*0af0*/  DFMA R22, R20, R22, R20 ;  /* 0x000000161416722b */ /* 0x000fca0000000014 */
[----:B------:R-:W-:-:S03]  /*0b00*/  @!P2 LOP3.LUT R26, R19, 0x7ff00000, RZ, 0xc0, !PT ;  /* 0x7ff00000131aa812 */ /* 0x000fc600078ec0ff */
[----:B------:R-:W-:Y:S02]  /*0b10*/  DMUL R20, R22, R18 ;  /* 0x0000001216147228 */ /* 0x000fe40000000000 */
[----:B------:R-:W-:-:S05]  /*0b20*/  VIADD R28, R26, 0xffffffff ;  /* 0xffffffff1a1c7836 */ /* 0x000fca0000000000 */
[----:B------:R-:W-:Y:S01]  /*0b30*/  ISETP.GT.U32.AND P0, PT, R28, 0x7feffffe, PT ;  /* 0x7feffffe1c00780c */ /* 0x000fe20003f04070 */
[----:B------:R-:W-:Y:S01]  /*0b40*/  VIADD R28, R27, 0xffffffff ;  /* 0xffffffff1b1c7836 */ /* 0x000fe20000000000 */
[----:B------:R-:W-:-:S04]  /*0b50*/  DFMA R24, R20, -R10, R18 ;  /* 0x8000000a1418722b */ /* 0x000fc80000000012 */
[----:B------:R-:W-:-:S04]  /*0b60*/  ISETP.GT.U32.OR P0, PT, R28, 0x7feffffe, P0 ;  /* 0x7feffffe1c00780c */ /* 0x000fc80000704470 */
[----:B------:R-:W-:-:S09]  /*0b70*/  DFMA R24, R22, R24, R20 ;  /* 0x000000181618722b */ /* 0x000fd20000000014 */
[----:B------:R-:W-:Y:S05]  /*0b80*/  @P0 BRA `(.L_x_7) ;  /* 0x00000000006c0947 */ /* 0x000fea0003800000 */
[----:B------:R-:W-:Y:S01]  /*0b90*/  LOP3.LUT R7, R9, 0x7ff00000, RZ, 0xc0, !PT ;  /* 0x7ff0000009077812 */ /* 0x000fe200078ec0ff */
[----:B------:R-:W-:-:S03]  /*0ba0*/  IMAD.MOV.U32 R20, RZ, RZ, RZ ;  /* 0x000000ffff147224 */ /* 0x000fc600078e00ff */
[CC--:B------:R-:W-:Y:S02]  /*0bb0*/  VIADDMNMX R6, R4.reuse, -R7.reuse, 0xb9600000, !PT ;  /* 0xb960000004067446 */ /* 0x0c0fe40007800907 */
[----:B------:R-:W-:Y:S02]  /*0bc0*/  ISETP.GE.U32.AND P0, PT, R4, R7, PT ;  /* 0x000000070400720c */ /* 0x000fe40003f06070 */
[----:B------:R-:W-:Y:S02]  /*0bd0*/  VIMNMX R6, PT, PT, R6, 0x46a00000, PT ;  /* 0x46a0000006067848 */ /* 0x000fe40003fe0100 */
[----:B------:R-:W-:-:S05]  /*0be0*/  SEL R5, R5, 0x63400000, !P0 ;  /* 0x6340000005057807 */ /* 0x000fca0004000000 */
[----:B------:R-:W-:-:S04]  /*0bf0*/  IMAD.IADD R6, R6, 0x1, -R5 ;  /* 0x0000000106067824 */ /* 0x000fc800078e0a05 */
[----:B------:R-:W-:-:S06]  /*0c00*/  VIADD R21, R6, 0x7fe00000 ;  /* 0x7fe0000006157836 */ /* 0x000fcc0000000000 */
[----:B------:R-:W-:-:S10]  /*0c10*/  DMUL R4, R24, R20 ;  /* 0x0000001418047228 */ /* 0x000fd40000000000 */
[----:B------:R-:W-:-:S13]  /*0c20*/  FSETP.GTU.AND P0, PT, |R5|, 1.469367938527859385e-39, PT ;  /* 0x001000000500780b */ /* 0x000fda0003f0c200 */
[----:B------:R-:W-:Y:S05]  /*0c30*/  @P0 BRA `(.L_x_8) ;  /* 0x0000000000940947 */ /* 0x000fea0003800000 */
[----:B------:R-:W-:Y:S01]  /*0c40*/  DFMA R10, R24, -R10, R18 ;  /* 0x8000000a180a722b */ /* 0x000fe20000000012 */
[----:B------:R-:W-:-:S09]  /*0c50*/  IMAD.MOV.U32 R20, RZ, RZ, RZ ;  /* 0x000000ffff147224 */ /* 0x000fd200078e00ff */
[C---:B------:R-:W-:Y:S02]  /*0c60*/  FSETP.NEU.AND P0, PT, R11.reuse, RZ, PT ;  /* 0x000000ff0b00720b */ /* 0x040fe40003f0d000 */
[----:B------:R-:W-:-:S04]  /*0c70*/  LOP3.LUT R7, R11, 0x80000000, R9, 0x48, !PT ;  /* 0x800000000b077812 */ /* 0x000fc800078e4809 */
[----:B------:R-:W-:-:S07]  /*0c80*/  LOP3.LUT R21, R7, R21, RZ, 0xfc, !PT ;  /* 0x0000001507157212 */ /* 0x000fce00078efcff */
[----:B------:R-:W-:Y:S05]  /*0c90*/  @!P0 BRA `(.L_x_8) ;  /* 0x00000000007c8947 */ /* 0x000fea0003800000 */
[----:B------:R-:W-:Y:S01]  /*0ca0*/  IMAD.MOV R9, RZ, RZ, -R6 ;  /* 0x000000ffff097224 */ /* 0x000fe200078e0a06 */
[----:B------:R-:W-:Y:S01]  /*0cb0*/  DMUL.RP R20, R24, R20 ;  /* 0x0000001418147228 */ /* 0x000fe20000008000 */
[----:B------:R-:W-:-:S06]  /*0cc0*/  IMAD.MOV.U32 R8, RZ, RZ, RZ ;  /* 0x000000ffff087224 */ /* 0x000fcc00078e00ff */
[----:B------:R-:W-:-:S03]  /*0cd0*/  DFMA R8, R4, -R8, R24 ;  /* 0x800000080408722b */ /* 0x000fc60000000018 */
[----:B------:R-:W-:-:S03]  /*0ce0*/  LOP3.LUT R7, R21, R7, RZ, 0x3c, !PT ;  /* 0x0000000715077212 */ /* 0x000fc600078e3cff */
[----:B------:R-:W-:-:S04]  /*0cf0*/  IADD3 R8, PT, PT, -R6, -0x43300000, RZ ;  /* 0xbcd0000006087810 */ /* 0x000fc80007ffe1ff */
[----:B------:R-:W-:-:S04]  /*0d00*/  FSETP.NEU.AND P0, PT, |R9|, R8, PT ;  /* 0x000000080900720b */ /* 0x000fc80003f0d200 */
[----:B------:R-:W-:Y:S02]  /*0d10*/  FSEL R4, R20, R4, !P0 ;  /* 0x0000000414047208 */ /* 0x000fe40004000000 */
[----:B------:R-:W-:Y:S01]  /*0d20*/  FSEL R5, R7, R5, !P0 ;  /* 0x0000000507057208 */ /* 0x000fe20004000000 */
[----:B------:R-:W-:Y:S06]  /*0d30*/  BRA `(.L_x_8) ;  /* 0x0000000000547947 */ /* 0x000fec0003800000 */
.L_x_7:
[----:B------:R-:W-:-:S14]  /*0d40*/  DSETP.NAN.AND P0, PT, R6, R6, PT ;  /* 0x000000060600722a */ /* 0x000fdc0003f08000 */
[----:B------:R-:W-:Y:S05]  /*0d50*/  @P0 BRA `(.L_x_9) ;  /* 0x0000000000440947 */ /* 0x000fea0003800000 */
[----:B------:R-:W-:-:S14]  /*0d60*/  DSETP.NAN.AND P0, PT, R8, R8, PT ;  /* 0x000000080800722a */ /* 0x000fdc0003f08000 */
[----:B------:R-:W-:Y:S05]  /*0d70*/  @P0 BRA `(.L_x_10) ;  /* 0x0000000000300947 */ /* 0x000fea0003800000 */
[----:B------:R-:W-:Y:S01]  /*0d80*/  ISETP.NE.AND P0, PT, R26, R27, PT ;  /* 0x0000001b1a00720c */ /* 0x000fe20003f05270 */
[----:B------:R-:W-:Y:S02]  /*0d90*/  IMAD.MOV.U32 R4, RZ, RZ, 0x0 ;  /* 0x00000000ff047424 */ /* 0x000fe400078e00ff */
[----:B------:R-:W-:-:S10]  /*0da0*/  IMAD.MOV.U32 R5, RZ, RZ, -0x80000 ;  /* 0xfff80000ff057424 */ /* 0x000fd400078e00ff */
[----:B------:R-:W-:Y:S05]  /*0db0*/  @!P0 BRA `(.L_x_8) ;  /* 0x0000000000348947 */ /* 0x000fea0003800000 */
[----:B------:R-:W-:Y:S02]  /*0dc0*/  ISETP.NE.AND P0, PT, R26, 0x7ff00000, PT ;  /* 0x7ff000001a00780c */ /* 0x000fe40003f05270 */
[----:B------:R-:W-:Y:S02]  /*0dd0*/  LOP3.LUT R5, R7, 0x80000000, R9, 0x48, !PT ;  /* 0x8000000007057812 */ /* 0x000fe400078e4809 */
[----:B------:R-:W-:-:S13]  /*0de0*/  ISETP.EQ.OR P0, PT, R27, RZ, !P0 ;  /* 0x000000ff1b00720c */ /* 0x000fda0004702670 */
[----:B------:R-:W-:Y:S01]  /*0df0*/  @P0 LOP3.LUT R6, R5, 0x7ff00000, RZ, 0xfc, !PT ;  /* 0x7ff0000005060812 */ /* 0x000fe200078efcff */
[----:B------:R-:W-:Y:S02]  /*0e00*/  @!P0 IMAD.MOV.U32 R4, RZ, RZ, RZ ;  /* 0x000000ffff048224 */ /* 0x000fe400078e00ff */
[----:B------:R-:W-:Y:S02]  /*0e10*/  @P0 IMAD.MOV.U32 R4, RZ, RZ, RZ ;  /* 0x000000ffff040224 */ /* 0x000fe400078e00ff */
[----:B------:R-:W-:Y:S01]  /*0e20*/  @P0 IMAD.MOV.U32 R5, RZ, RZ, R6 ;  /* 0x000000ffff050224 */ /* 0x000fe200078e0006 */
[----:B------:R-:W-:Y:S06]  /*0e30*/  BRA `(.L_x_8) ;  /* 0x0000000000147947 */ /* 0x000fec0003800000 */
.L_x_10:
[----:B------:R-:W-:Y:S01]  /*0e40*/  LOP3.LUT R5, R9, 0x80000, RZ, 0xfc, !PT ;  /* 0x0008000009057812 */ /* 0x000fe200078efcff */
[----:B------:R-:W-:Y:S01]  /*0e50*/  IMAD.MOV.U32 R4, RZ, RZ, R8 ;  /* 0x000000ffff047224 */ /* 0x000fe200078e0008 */
[----:B------:R-:W-:Y:S06]  /*0e60*/  BRA `(.L_x_8) ;  /* 0x0000000000087947 */ /* 0x000fec0003800000 */
.L_x_9:
[----:B------:R-:W-:Y:S01]  /*0e70*/  LOP3.LUT R5, R7, 0x80000, RZ, 0xfc, !PT ;  /* 0x0008000007057812 */ /* 0x000fe200078efcff */
[----:B------:R-:W-:-:S07]  /*0e80*/  IMAD.MOV.U32 R4, RZ, RZ, R6 ;  /* 0x000000ffff047224 */ /* 0x000fce00078e0006 */
.L_x_8:
[----:B------:R-:W-:Y:S05]  /*0e90*/  BSYNC.RECONVERGENT B1 ;  /* 0x0000000000017941 */ /* 0x000fea0003800200 */
.L_x_6:
[----:B------:R-:W-:Y:S02]  /*0ea0*/  IMAD.MOV.U32 R6, RZ, RZ, R4 ;  /* 0x000000ffff067224 */ /* 0x000fe400078e0004 */
[----:B------:R-:W-:Y:S02]  /*0eb0*/  IMAD.MOV.U32 R7, RZ, RZ, R5 ;  /* 0x000000ffff077224 */ /* 0x000fe400078e0005 */
[----:B------:R-:W-:Y:S02]  /*0ec0*/  IMAD.MOV.U32 R4, RZ, RZ, R0 ;  /* 0x000000ffff047224 */ /* 0x000fe400078e0000 */
[----:B------:R-:W-:-:S04]  /*0ed0*/  IMAD.MOV.U32 R5, RZ, RZ, 0x0 ;  /* 0x00000000ff057424 */ /* 0x000fc800078e00ff */
[----:B------:R-:W-:Y:S05]  /*0ee0*/  RET.REL.NODEC R4 `(_Z16update_positionsmdPdS_S_S_S_S_S_S_S_S_) ;  /* 0xfffffff004447950 */ /* 0x000fea0003c3ffff */
.L_x_11:
[----:B------:R-:W-:-:S00]  /*0ef0*/  BRA `(.L_x_11) ;  /* 0xfffffffc00fc7947 */ /* 0x000fc0000383ffff */
[----:B------:R-:W-:-:S00]  /*0f00*/  NOP ;  /* 0x0000000000007918 */ /* 0x000fc00000000000 */
[----:B------:R-:W-:-:S00]  /*0f10*/  NOP ;  /* 0x0000000000007918 */ /* 0x000fc00000000000 */
[----:B------:R-:W-:-:S00]  /*0f20*/  NOP ;  /* 0x0000000000007918 */ /* 0x000fc00000000000 */
[----:B------:R-:W-:-:S00]  /*0f30*/  NOP ;  /* 0x0000000000007918 */ /* 0x000fc00000000000 */
[----:B------:R-:W-:-:S00]  /*0f40*/  NOP ;  /* 0x0000000000007918 */ /* 0x000fc00000000000 */
[----:B------:R-:W-:-:S00]  /*0f50*/  NOP ;  /* 0x0000000000007918 */ /* 0x000fc00000000000 */
[----:B------:R-:W-:-:S00]  /*0f60*/  NOP ;  /* 0x0000000000007918 */ /* 0x000fc00000000000 */
[----:B------:R-:W-:-:S00]  /*0f70*/  NOP ;  /* 0x0000000000007918 */ /* 0x000fc00000000000 */
.L_x_48:


//--------------------- .text._Z14compute_forcesmPdS_S_S_S_S_S_ --------------------------
	.section	.text._Z14compute_forcesmPdS_S_S_S_S_S_,"ax",@progbits
	.align	128
        .global         _Z14compute_forcesmPdS_S_S_S_S_S_
        .type           _Z14compute_forcesmPdS_S_S_S_S_S_,@function
        .size           _Z14compute_forcesmPdS_S_S_S_S_S_,(.L_x_49 - _Z14compute_forcesmPdS_S_S_S_S_S_)
        .other          _Z14compute_forcesmPdS_S_S_S_S_S_,@"STO_CUDA_ENTRY STV_DEFAULT"
_Z14compute_forcesmPdS_S_S_S_S_S_:
.text._Z14compute_forcesmPdS_S_S_S_S_S_:
        /* <DEDUP_REMOVED lines=11> */
[----:B------:R-:W-:Y:S01]  /*00b0*/  IMAD.MOV.U32 R5, RZ, RZ, RZ ;  /* 0x000000ffff057224 */ /* 0x000fe200078e00ff */
[----:B------:R-:W-:Y:S01]  /*00c0*/  CS2R R10, SRZ ;  /* 0x00000000000a7805 */ /* 0x000fe2000001ff00 */
[----:B------:R-:W-:Y:S01]  /*00d0*/  IMAD.MOV.U32 R0, RZ, RZ, RZ ;  /* 0x000000ffff007224 */ /* 0x000fe200078e00ff */
[----:B------:R-:W-:Y:S01]  /*00e0*/  UISETP.GE.U32.AND UP0, UPT, UR6, 0x4, UPT ;  /* 0x000000040600788c */ /* 0x000fe2000bf06070 */
[----:B------:R-:W-:Y:S02]  /*00f0*/  CS2R R12, SRZ ;  /* 0x00000000000c7805 */ /* 0x000fe4000001ff00 */
[----:B------:R-:W-:Y:S01]  /*0100*/  CS2R R14, SRZ ;  /* 0x00000000000e7805 */ /* 0x000fe2000001ff00 */
[----:B------:R-:W1:Y:S01]  /*0110*/  LDCU.64 UR14, c[0x0][0x358] ;  /* 0x00006b00ff0e77ac */ /* 0x000e620008000a00 */
[----:B------:R-:W-:Y:S01]  /*0120*/  UISETP.GE.U32.AND.EX UP0, UPT, UR7, URZ, UPT, UP0 ;  /* 0x000000ff0700728c */ /* 0x000fe2000bf06100 */
[----:B0-----:R-:W-:-:S04]  /*0130*/  LEA R8, P0, R4, UR10, 0x3 ;  /* 0x0000000a04087c11 */ /* 0x001fc8000f8018ff */
[----:B------:R-:W-:-:S04]  /*0140*/  LEA.HI.X R9, R4, UR11, R3, 0x3, P0 ;  /* 0x0000000b04097c11 */ /* 0x000fc800080f1c03 */
[----:B------:R-:W-:Y:S05]  /*0150*/  BRA.U !UP0, `(.L_x_12) ;  /* 0x0000001108387547 */ /* 0x000fea000b800000 */
[----:B------:R-:W0:Y:S01]  /*0160*/  LDCU.64 UR8, c[0x0][0x398] ;  /* 0x00007300ff0877ac */ /* 0x000e220008000a00 */
[----:B------:R-:W-:Y:S01]  /*0170*/  IMAD.MOV.U32 R2, RZ, RZ, R4 ;  /* 0x000000ffff027224 */ /* 0x000fe200078e0004 */
[----:B------:R-:W-:Y:S01]  /*0180*/  CS2R R10, SRZ ;  /* 0x00000000000a7805 */ /* 0x000fe2000001ff00 */
[----:B------:R-:W-:Y:S01]  /*0190*/  IMAD.MOV.U32 R0, RZ, RZ, R3 ;  /* 0x000000ffff007224 */ /* 0x000fe200078e0003 */
[----:B------:R-:W2:Y:S01]  /*01a0*/  LDCU.64 UR6, c[0x0][0x3a0] ;  /* 0x00007400ff0677ac */ /* 0x000ea20008000a00 */
[----:B------:R-:W3:Y:S01]  /*01b0*/  LDCU.64 UR4, c[0x0][0x388] ;  /* 0x00007100ff0477ac */ /* 0x000ee20008000a00 */
[----:B------:R-:W-:Y:S01]  /*01c0*/  UIADD3 UR10, UP0, UPT, UR10, 0x10, URZ ;  /* 0x000000100a0a7890 */ /* 0x000fe2000ff1e0ff */
[----:B------:R-:W4:Y:S03]  /*01d0*/  LDCU.64 UR16, c[0x3][URZ] ;  /* 0x00c00000ff1077ac */ /* 0x000f260008000a00 */
[----:B------:R-:W-:-:S02]  /*01e0*/  UIADD3.X UR11, UPT, UPT, URZ, UR11, URZ, UP0, !UPT ;  /* 0x0000000bff0b7290 */ /* 0x000fc400087fe4ff */
[----:B------:R-:W-:Y:S01]  /*01f0*/  IMAD.U32 R16, RZ, RZ, UR10 ;  /* 0x0000000aff107e24 */ /* 0x000fe2000f8e00ff */
[----:B0-----:R-:W-:Y:S02]  /*0200*/  UIADD3 UR8, UP0, UPT, UR8, 0x10, URZ ;  /* 0x0000001008087890 */ /* 0x001fe4000ff1e0ff */
[----:B--2---:R-:W-:Y:S02]  /*0210*/  UIADD3 UR6, UP1, UPT, UR6, 0x10, URZ ;  /* 0x0000001006067890 */ /* 0x004fe4000ff3e0ff */
[----:B------:R-:W-:Y:S01]  /*0220*/  UIADD3.X UR9, UPT, UPT, URZ, UR9, URZ, UP0, !UPT ;  /* 0x00000009ff097290 */ /* 0x000fe200087fe4ff */
[----:B------:R-:W-:Y:S01]  /*0230*/  IMAD.U32 R17, RZ, RZ, UR11 ;  /* 0x0000000bff117e24 */ /* 0x000fe2000f8e00ff */
[----:B---3--:R-:W-:Y:S01]  /*0240*/  UIADD3 UR4, UP2, UPT, UR4, 0x10, URZ ;  /* 0x0000001004047890 */ /* 0x008fe2000ff5e0ff */
[----:B------:R-:W-:Y:S01]  /*0250*/  IMAD.U32 R18, RZ, RZ, UR8 ;  /* 0x00000008ff127e24 */ /* 0x000fe2000f8e00ff */
[----:B------:R-:W-:Y:S01]  /*0260*/  UIADD3.X UR7, UPT, UPT, URZ, UR7, URZ, UP1, !UPT ;  /* 0x00000007ff077290 */ /* 0x000fe20008ffe4ff */
[----:B------:R-:W-:Y:S01]  /*0270*/  IMAD.U32 R20, RZ, RZ, UR6 ;  /* 0x00000006ff147e24 */ /* 0x000fe2000f8e00ff */
[----:B------:R-:W-:Y:S01]  /*0280*/  UIADD3.X UR5, UPT, UPT, URZ, UR5, URZ, UP2, !UPT ;  /* 0x00000005ff057290 */ /* 0x000fe200097fe4ff */
[----:B------:R-:W-:Y:S01]  /*0290*/  IMAD.U32 R19, RZ, RZ, UR9 ;  /* 0x00000009ff137e24 */ /* 0x000fe2000f8e00ff */
[----:B------:R-:W0:Y:S01]  /*02a0*/  LDCU.64 UR22, c[0x0][0x388] ;  /* 0x00007100ff1677ac */ /* 0x000e220008000a00 */
[----:B------:R-:W-:-:S02]  /*02b0*/  IMAD.U32 R22, RZ, RZ, UR4 ;  /* 0x00000004ff167e24 */ /* 0x000fc4000f8e00ff */
[----:B------:R-:W-:Y:S01]  /*02c0*/  IMAD.U32 R21, RZ, RZ, UR7 ;  /* 0x00000007ff157e24 */ /* 0x000fe2000f8e00ff */
[----:B------:R-:W2:Y:S01]  /*02d0*/  LDCU.64 UR20, c[0x0][0x3a0] ;  /* 0x00007400ff1477ac */ /* 0x000ea20008000a00 */
[----:B------:R-:W-:Y:S01]  /*02e0*/  IMAD.U32 R23, RZ, RZ, UR5 ;  /* 0x00000005ff177e24 */ /* 0x000fe2000f8e00ff */
[----:B------:R-:W3:Y:S01]  /*02f0*/  LDCU.64 UR18, c[0x0][0x398] ;  /* 0x00007300ff1277ac */ /* 0x000ee20008000a00 */
[----:B------:R-:W0:Y:S01]  /*0300*/  LDCU.64 UR12, c[0x0][0x380] ;  /* 0x00007000ff0c77ac */ /* 0x000e220008000a00 */
[----:B------:R-:W-:Y:S01]  /*0310*/  UMOV UR4, URZ ;  /* 0x000000ff00047c82 */ /* 0x000fe20008000000 */
[----:B----4-:R-:W-:-:S05]  /*0320*/  UMOV UR5, URZ ;  /* 0x000000ff00057c82 */ /* 0x010fca0008000000 */
.L_x_29:
[----:B------:R-:W-:Y:S01]  /*0330*/  ISETP.NE.U32.AND P0, PT, R2, RZ, PT ;  /* 0x000000ff0200720c */ /* 0x000fe20003f05070 */
[----:B------:R-:W-:Y:S03]  /*0340*/  BSSY.RECONVERGENT B1, `(.L_x_13) ;  /* 0x0000034000017945 */ /* 0x000fe60003800200 */
[----:B------:R-:W-:-:S13]  /*0350*/  ISETP.NE.AND.EX P0, PT, R0, RZ, PT, P0 ;  /* 0x000000ff0000720c */ /* 0x000fda0003f05300 */
[----:B------:R-:W-:Y:S05]  /*0360*/  @!P0 BRA `(.L_x_14) ;  /* 0x0000000000c48947 */ /* 0x000fea0003800000 */
[C---:B------:R-:W-:Y:S01]  /*0370*/  IMAD.SHL.U32 R7, R4.reuse, 0x8, RZ ;  /* 0x0000000804077824 */ /* 0x040fe200078e00ff */
[----:B------:R-:W-:Y:S01]  /*0380*/  SHF.L.U64.HI R5, R4, 0x3, R3 ;  /* 0x0000000304057819 */ /* 0x000fe20000010203 */
[----:B-1----:R-:W4:Y:S03]  /*0390*/  LDG.E.64 R34, desc[UR14][R18.64+-0x10] ;  /* 0xfffff00e12227981 */ /* 0x002f26000c1e1b00 */
[----:B---3--:R-:W-:Y:S01]  /*03a0*/  IADD3 R28, P0, PT, R7, UR18, RZ ;  /* 0x00000012071c7c10 */ /* 0x008fe2000ff1e0ff */
[----:B------:R-:W3:Y:S03]  /*03b0*/  LDG.E.64 R24, desc[UR14][R8.64] ;  /* 0x0000000e08187981 */ /* 0x000ee6000c1e1b00 */
[----:B------:R-:W-:Y:S01]  /*03c0*/  IADD3.X R29, PT, PT, R5, UR19, RZ, P0, !PT ;  /* 0x00000013051d7c10 */ /* 0x000fe200087fe4ff */
[----:B------:R-:W3:Y:S04]  /*03d0*/  LDG.E.64 R36, desc[UR14][R16.64+-0x10] ;  /* 0xfffff00e10247981 */ /* 0x000ee8000c1e1b00 */
[----:B------:R-:W5:Y:S04]  /*03e0*/  LDG.E.64 R32, desc[UR14][R20.64+-0x10] ;  /* 0xfffff00e14207981 */ /* 0x000f68000c1e1b00 */
[----:B------:R-:W4:Y:S01]  /*03f0*/  LDG.E.64 R28, desc[UR14][R28.64] ;  /* 0x0000000e1c1c7981 */ /* 0x000f22000c1e1b00 */
[----:B--2---:R-:W-:-:S04]  /*0400*/  IADD3 R26, P0, PT, R7, UR20, RZ ;  /* 0x00000014071a7c10 */ /* 0x004fc8000ff1e0ff */
[----:B------:R-:W-:-:S06]  /*0410*/  IADD3.X R27, PT, PT, R5, UR21, RZ, P0, !PT ;  /* 0x00000015051b7c10 */ /* 0x000fcc00087fe4ff */
[----:B------:R-:W5:Y:S01]  /*0420*/  LDG.E.64 R26, desc[UR14][R26.64] ;  /* 0x0000000e1a1a7981 */ /* 0x000f62000c1e1b00 */
[----:B------:R-:W-:Y:S01]  /*0430*/  UMOV UR6, 0x9999999a ;  /* 0x9999999a00067882 */ /* 0x000fe20000000000 */
[----:B------:R-:W-:Y:S01]  /*0440*/  UMOV UR7, 0x3fb99999 ;  /* 0x3fb9999900077882 */ /* 0x000fe20000000000 */
[----:B------:R-:W-:Y:S01]  /*0450*/  BSSY.RECONVERGENT B2, `(.L_x_15) ;  /* 0x0000016000027945 */ /* 0x000fe20003800200 */
[----:B---3--:R-:W-:Y:S02]  /*0460*/  DADD R36, R24, -R36 ;  /* 0x0000000018247229 */ /* 0x008fe40000000824 */
[----:B----4-:R-:W-:-:S08]  /*0470*/  DADD R34, R28, -R34 ;  /* 0x000000001c227229 */ /* 0x010fd00000000822 */
[----:B------:R-:W-:Y:S02]  /*0480*/  DMUL R24, R34, R34 ;  /* 0x0000002222187228 */ /* 0x000fe40000000000 */
[----:B-----5:R-:W-:-:S06]  /*0490*/  DADD R32, R26, -R32 ;  /* 0x000000001a207229 */ /* 0x020fcc0000000820 */
[----:B------:R-:W-:-:S08]  /*04a0*/  DFMA R24, R36, R36, R24 ;  /* 0x000000242418722b */ /* 0x000fd00000000018 */
[----:B------:R-:W-:-:S08]  /*04b0*/  DFMA R24, R32, R32, R24 ;  /* 0x000000202018722b */ /* 0x000fd00000000018 */
[----:B------:R-:W-:-:S06]  /*04c0*/  DADD R30, R24, UR6 ;  /* 0x00000006181e7e29 */ /* 0x000fcc0008000000 */
[----:B------:R-:W1:Y:S01]  /*04d0*/  MUFU.RSQ64H R29, R31 ;  /* 0x0000001f001d7308 */ /* 0x000e620000001c00 */
[----:B------:R-:W-:-:S03]  /*04e0*/  IMAD.MOV.U32 R28, RZ, RZ, RZ ;  /* 0x000000ffff1c7224 */ /* 0x000fc600078e00ff */
[----:B------:R-:W-:Y:S02]  /*04f0*/  VIADD R6, R31, 0xfff00000 ;  /* 0xfff000001f067836 */ /* 0x000fe40000000000 */
[----:B------:R-:W-:Y:S01]  /*0500*/  IMAD.MOV.U32 R24, RZ, RZ, 0x0 ;  /* 0x00000000ff187424 */ /* 0x000fe200078e00ff */
[----:B-1----:R-:W-:Y:S01]  /*0510*/  DMUL R26, R28, R28 ;  /* 0x0000001c1c1a7228 */ /* 0x002fe20000000000 */
[----:B------:R-:W-:Y:S01]  /*0520*/  IMAD.MOV.U32 R25, RZ, RZ, 0x3fd80000 ;  /* 0x3fd80000ff197424 */ /* 0x000fe200078e00ff */
[----:B------:R-:W-:-:S06]  /*0530*/  ISETP.GE.U32.AND P0, PT, R6, 0x7fe00000, PT ;  /* 0x7fe000000600780c */ /* 0x000fcc0003f06070 */
[----:B------:R-:W-:-:S08]  /*0540*/  DFMA R26, R30, -R26, 1 ;  /* 0x3ff000001e1a742b */ /* 0x000fd0000000081a */
[----:B------:R-:W-:Y:S02]  /*0550*/  DFMA R24, R26, R24, 0.5 ;  /* 0x3fe000001a18742b */ /* 0x000fe40000000018 */
[----:B------:R-:W-:-:S08]  /*0560*/  DMUL R26, R28, R26 ;  /* 0x0000001a1c1a7228 */ /* 0x000fd00000000000 */
[----:B------:R-:W-:Y:S01]  /*0570*/  DFMA R24, R24, R26, R28 ;  /* 0x0000001a1818722b */ /* 0x000fe2000000001c */
[----:B------:R-:W-:Y:S10]  /*0580*/  @!P0 BRA `(.L_x_16) ;  /* 0x0000000000088947 */ /* 0x000ff40003800000 */
[----:B------:R-:W-:-:S07]  /*0590*/  MOV R6, 0x5b0 ;  /* 0x000005b000067802 */ /* 0x000fce0000000f00 */
[----:B0-----:R-:W-:Y:S05]  /*05a0*/  CALL.REL.NOINC `($__internal_1_$__cuda_sm20_drsqrt_f64_slowpath_v2) ;  /* 0x0000001800a47944 */ /* 0x001fea0003c00000 */
.L_x_16:
[----:B0-----:R-:W-:Y:S05]  /*05b0*/  BSYNC.RECONVERGENT B2 ;  /* 0x0000000000027941 */ /* 0x001fea0003800200 */
.L_x_15:
[----:B------:R-:W-:Y:S02]  /*05c0*/  IADD3 R30, P0, PT, R7, UR22, RZ ;  /* 0x00000016071e7c10 */ /* 0x000fe4000ff1e0ff */
[----:B------:R-:W2:Y:S02]  /*05d0*/  LDG.E.64 R6, desc[UR14][R22.64+-0x10] ;  /* 0xfffff00e16067981 */ /* 0x000ea4000c1e1b00 */
[----:B------:R-:W-:-:S05]  /*05e0*/  IADD3.X R31, PT, PT, R5, UR23, RZ, P0, !PT ;  /* 0x00000017051f7c10 */ /* 0x000fca00087fe4ff */
[----:B------:R-:W3:Y:S01]  /*05f0*/  LDG.E.64 R26, desc[UR14][R30.64] ;  /* 0x0000000e1e1a7981 */ /* 0x000ee2000c1e1b00 */
[----:B------:R-:W-:-:S08]  /*0600*/  DMUL R28, R24, R24 ;  /* 0x00000018181c7228 */ /* 0x000fd00000000000 */
[----:B------:R-:W-:Y:S02]  /*0610*/  DMUL R28, R28, R24 ;  /* 0x000000181c1c7228 */ /* 0x000fe40000000000 */
[----:B---3--:R-:W-:-:S08]  /*0620*/  DMUL R26, R26, UR16 ;  /* 0x000000101a1a7c28 */ /* 0x008fd00008000000 */
[----:B--2---:R-:W-:-:S08]  /*0630*/  DMUL R6, R26, R6 ;  /* 0x000000061a067228 */ /* 0x004fd00000000000 */
[----:B------:R-:W-:-:S08]  /*0640*/  DMUL R6, R28, R6 ;  /* 0x000000061c067228 */ /* 0x000fd00000000000 */
[-C--:B------:R-:W-:Y:S02]  /*0650*/  DFMA R14, R36, R6.reuse, R14 ;  /* 0x00000006240e722b */ /* 0x080fe4000000000e */
[-C--:B------:R-:W-:Y:S02]  /*0660*/  DFMA R12, R34, R6.reuse, R12 ;  /* 0x00000006220c722b */ /* 0x080fe4000000000c */
[----:B------:R-:W-:-:S11]  /*0670*/  DFMA R10, R32, R6, R10 ;  /* 0x00000006200a722b */ /* 0x000fd6000000000a */
.L_x_14:
[----:B0123--:R-:W-:Y:S05]  /*0680*/  BSYNC.RECONVERGENT B1 ;  /* 0x0000000000017941 */ /* 0x00ffea0003800200 */
.L_x_13:
[----:B------:R-:W-:Y:S01]  /*0690*/  UIADD3 UR6, UP0, UPT, UR4, 0x1, URZ ;  /* 0x0000000104067890 */ /* 0x000fe2000ff1e0ff */
[----:B------:R-:W-:Y:S03]  /*06a0*/  BSSY.RECONVERGENT B1, `(.L_x_17) ;  /* 0x0000036000017945 */ /* 0x000fe60003800200 */
[----:B------:R-:W-:Y:S02]  /*06b0*/  UIADD3.X UR7, UPT, UPT, URZ, UR5, URZ, UP0, !UPT ;  /* 0x00000005ff077290 */ /* 0x000fe400087fe4ff */
[----:B------:R-:W-:-:S04]  /*06c0*/  ISETP.NE.U32.AND P0, PT, R4, UR6, PT ;  /* 0x0000000604007c0c */ /* 0x000fc8000bf05070 */
[----:B------:R-:W-:-:S13]  /*06d0*/  ISETP.NE.AND.EX P0, PT, R3, UR7, PT, P0 ;  /* 0x0000000703007c0c */ /* 0x000fda000bf05300 */
[----:B------:R-:W-:Y:S05]  /*06e0*/  @!P0 BRA `(.L_x_18) ;  /* 0x0000000000c48947 */ /* 0x000fea0003800000 */
[C---:B------:R-:W-:Y:S01]  /*06f0*/  IMAD.SHL.U32 R7, R4.reuse, 0x8, RZ ;  /* 0x0000000804077824 */ /* 0x040fe200078e00ff */
[----:B------:R-:W-:Y:S01]  /*0700*/  SHF.L.U64.HI R5, R4, 0x3, R3 ;  /* 0x0000000304057819 */ /* 0x000fe20000010203 */
[----:B------:R-:W2:Y:S03]  /*0710*/  LDG.E.64 R34, desc[UR14][R18.64+-0x8] ;  /* 0xfffff80e12227981 */ /* 0x000ea6000c1e1b00 */
[----:B------:R-:W-:Y:S01]  /*0720*/  IADD3 R28, P0, PT, R7, UR18, RZ ;  /* 0x00000012071c7c10 */ /* 0x000fe2000ff1e0ff */
[----:B------:R-:W3:Y:S03]  /*0730*/  LDG.E.64 R24, desc[UR14][R8.64] ;  /* 0x0000000e08187981 */ /* 0x000ee6000c1e1b00 */
[----:B------:R-:W-:Y:S01]  /*0740*/  IADD3.X R29, PT, PT, R5, UR19, RZ, P0, !PT ;  /* 0x00000013051d7c10 */ /* 0x000fe200087fe4ff */
[----:B------:R-:W3:Y:S04]  /*0750*/  LDG.E.64 R36, desc[UR14][R16.64+-0x8] ;  /* 0xfffff80e10247981 */ /* 0x000ee8000c1e1b00 */
[----:B------:R-:W4:Y:S04]  /*0760*/  LDG.E.64 R32, desc[UR14][R20.64+-0x8] ;  /* 0xfffff80e14207981 */ /* 0x000f28000c1e1b00 */
[----:B------:R-:W2:Y:S01]  /*0770*/  LDG.E.64 R28, desc[UR14][R28.64] ;  /* 0x0000000e1c1c7981 */ /* 0x000ea2000c1e1b00 */
[----:B------:R-:W-:-:S04]  /*0780*/  IADD3 R26, P0, PT, R7, UR20, RZ ;  /* 0x00000014071a7c10 */ /* 0x000fc8000ff1e0ff */
[----:B------:R-:W-:-:S06]  /*0790*/  IADD3.X R27, PT, PT, R5, UR21, RZ, P0, !PT ;  /* 0x00000015051b7c10 */ /* 0x000fcc00087fe4ff */
[----:B------:R-:W4:Y:S01]  /*07a0*/  LDG.E.64 R26, desc[UR14][R26.64] ;  /* 0x0000000e1a1a7981 */ /* 0x000f22000c1e1b00 */
[----:B------:R-:W-:Y:S01]  /*07b0*/  UMOV UR6, 0x9999999a ;  /* 0x9999999a00067882 */ /* 0x000fe20000000000 */
[----:B------:R-:W-:Y:S01]  /*07c0*/  UMOV UR7, 0x3fb99999 ;  /* 0x3fb9999900077882 */ /* 0x000fe20000000000 */
[----:B------:R-:W-:Y:S01]  /*07d0*/  BSSY.RECONVERGENT B2, `(.L_x_19) ;  /* 0x0000016000027945 */ /* 0x000fe20003800200 */
[----:B---3--:R-:W-:Y:S02]  /*07e0*/  DADD R36, R24, -R36 ;  /* 0x0000000018247229 */ /* 0x008fe40000000824 */
[----:B--2---:R-:W-:-:S08]  /*07f0*/  DADD R34, R28, -R34 ;  /* 0x000000001c227229 */ /* 0x004fd00000000822 */
[----:B------:R-:W-:Y:S02]  /*0800*/  DMUL R24, R34, R34 ;  /* 0x0000002222187228 */ /* 0x000fe40000000000 */
[----:B----4-:R-:W-:-:S06]  /*0810*/  DADD R32, R26, -R32 ;  /* 0x000000001a207229 */ /* 0x010fcc0000000820 */
[----:B------:R-:W-:-:S08]  /*0820*/  DFMA R24, R36, R36, R24 ;  /* 0x000000242418722b */ /* 0x000fd00000000018 */
[----:B------:R-:W-:-:S08]  /*0830*/  DFMA R24, R32, R32, R24 ;  /* 0x000000202018722b */ /* 0x000fd00000000018 */
[----:B------:R-:W-:-:S06]  /*0840*/  DADD R30, R24, UR6 ;  /* 0x00000006181e7e29 */ /* 0x000fcc0008000000 */
[----:B------:R-:W0:Y:S01]  /*0850*/  MUFU.RSQ64H R29, R31 ;  /* 0x0000001f001d7308 */ /* 0x000e220000001c00 */
[----:B------:R-:W-:-:S03]  /*0860*/  IMAD.MOV.U32 R28, RZ, RZ, RZ ;  /* 0x000000ffff1c7224 */ /* 0x000fc600078e00ff */
[----:B------:R-:W-:Y:S02]  /*0870*/  VIADD R6, R31, 0xfff00000 ;  /* 0xfff000001f067836 */ /* 0x000fe40000000000 */
[----:B------:R-:W-:Y:S01]  /*0880*/  IMAD.MOV.U32 R24, RZ, RZ, 0x0 ;  /* 0x00000000ff187424 */ /* 0x000fe200078e00ff */
[----:B0-----:R-:W-:Y:S01]  /*0890*/  DMUL R26, R28, R28 ;  /* 0x0000001c1c1a7228 */ /* 0x001fe20000000000 */
        /* <DEDUP_REMOVED lines=8> */
[----:B------:R-:W-:Y:S05]  /*0920*/  CALL.REL.NOINC `($__internal_1_$__cuda_sm20_drsqrt_f64_slowpath_v2) ;  /* 0x0000001400c47944 */ /* 0x000fea0003c00000 */
.L_x_20:
[----:B------:R-:W-:Y:S05]  /*0930*/  BSYNC.RECONVERGENT B2 ;  /* 0x0000000000027941 */ /* 0x000fea0003800200 */
.L_x_19:
        /* <DEDUP_REMOVED lines=12> */
.L_x_18:
[----:B------:R-:W-:Y:S05]  /*0a00*/  BSYNC.RECONVERGENT B1 ;  /* 0x0000000000017941 */ /* 0x000fea0003800200 */
.L_x_17:
        /* <DEDUP_REMOVED lines=42> */
.L_x_24:
[----:B------:R-:W-:Y:S05]  /*0cb0*/  BSYNC.RECONVERGENT B2 ;  /* 0x0000000000027941 */ /* 0x000fea0003800200 */
.L_x_23:
        /* <DEDUP_REMOVED lines=12> */
.L_x_22:
[----:B------:R-:W-:Y:S05]  /*0d80*/  BSYNC.RECONVERGENT B1 ;  /* 0x0000000000017941 */ /* 0x000fea0003800200 */
.L_x_21:
        /* <DEDUP_REMOVED lines=42> */
.L_x_28:
[----:B------:R-:W-:Y:S05]  /*1030*/  BSYNC.RECONVERGENT B2 ;  /* 0x0000000000027941 */ /* 0x000fea0003800200 */
.L_x_27:
        /* <DEDUP_REMOVED lines=12> */
.L_x_26:
[----:B------:R-:W-:Y:S05]  /*1100*/  BSYNC.RECONVERGENT B1 ;  /* 0x0000000000017941 */ /* 0x000fea0003800200 */
.L_x_25:
[----:B------:R-:W-:Y:S01]  /*1110*/  UMOV UR6, UR12 ;  /* 0x0000000c00067c82 */ /* 0x000fe20008000000 */
[----:B------:R-:W-:Y:S01]  /*1120*/  UIADD3 UR4, UP0, UPT, UR4, 0x4, URZ ;  /* 0x0000000404047890 */ /* 0x000fe2000ff1e0ff */
[----:B------:R-:W-:Y:S01]  /*1130*/  IADD3 R16, P1, PT, R16, 0x20, RZ ;  /* 0x0000002010107810 */ /* 0x000fe20007f3e0ff */
[----:B------:R-:W-:Y:S01]  /*1140*/  ULOP3.LUT UR7, UR6, 0xfffffffc, URZ, 0xc0, !UPT ;  /* 0xfffffffc06077892 */ /* 0x000fe2000f8ec0ff */
[----:B------:R-:W-:Y:S01]  /*1150*/  IADD3 R18, P2, PT, R18, 0x20, RZ ;  /* 0x0000002012127810 */ /* 0x000fe20007f5e0ff */
[----:B------:R-:W-:Y:S01]  /*1160*/  UIADD3.X UR5, UPT, UPT, URZ, UR5, URZ, UP0, !UPT ;  /* 0x00000005ff057290 */ /* 0x000fe200087fe4ff */
[----:B------:R-:W-:Y:S01]  /*1170*/  IADD3 R20, P3, PT, R20, 0x20, RZ ;  /* 0x0000002014147810 */ /* 0x000fe20007f7e0ff */
[----:B------:R-:W-:Y:S01]  /*1180*/  UISETP.NE.U32.AND UP0, UPT, UR4, UR7, UPT ;  /* 0x000000070400728c */ /* 0x000fe2000bf05070 */
[----:B------:R-:W-:Y:S01]  /*1190*/  IADD3 R22, P4, PT, R22, 0x20, RZ ;  /* 0x0000002016167810 */ /* 0x000fe20007f9e0ff */
[----:B------:R-:W-:Y:S01]  /*11a0*/  IMAD.X R17, RZ, RZ, R17, P1 ;  /* 0x000000ffff117224 */ /* 0x000fe200008e0611 */
[----:B------:R-:W-:Y:S01]  /*11b0*/  IADD3 R2, P0, PT, R2, -0x4, RZ ;  /* 0xfffffffc02027810 */ /* 0x000fe20007f1e0ff */
[----:B------:R-:W-:Y:S01]  /*11c0*/  UISETP.NE.AND.EX UP0, UPT, UR5, UR13, UPT, UP0 ;  /* 0x0000000d0500728c */ /* 0x000fe2000bf05300 */
[----:B------:R-:W-:-:S02]  /*11d0*/  IMAD.X R19, RZ, RZ, R19, P2 ;  /* 0x000000ffff137224 */ /* 0x000fc400010e0613 */
[----:B------:R-:W-:Y:S01]  /*11e0*/  IMAD.X R21, RZ, RZ, R21, P3 ;  /* 0x000000ffff157224 */ /* 0x000fe200018e0615 */
[----:B------:R-:W-:Y:S01]  /*11f0*/  IADD3.X R0, PT, PT, R0, -0x1, RZ, P0, !PT ;  /* 0xffffffff00007810 */ /* 0x000fe200007fe4ff */
[----:B------:R-:W-:-:S04]  /*1200*/  IMAD.X R23, RZ, RZ, R23, P4 ;  /* 0x000000ffff177224 */ /* 0x000fc800020e0617 */
[----:B------:R-:W-:Y:S05]  /*1210*/  BRA.U UP0, `(.L_x_29) ;  /* 0xfffffff100447547 */ /* 0x000fea000b83ffff */
[----:B------:R-:W0:Y:S01]  /*1220*/  LDC R0, c[0x0][0x384] ;  /* 0x0000e100ff007b82 */ /* 0x000e220000000800 */
[----:B------:R-:W-:-:S07]  /*1230*/  IMAD.U32 R5, RZ, RZ, UR7 ;  /* 0x00000007ff057e24 */ /* 0x000fce000f8e00ff */
.L_x_12:
[----:B------:R-:W-:-:S04]  /*1240*/  ULOP3.LUT UR4, UR6, 0x3, URZ, 0xc0, !UPT ;  /* 0x0000000306047892 */ /* 0x000fc8000f8ec0ff */
[----:B------:R-:W-:-:S04]  /*1250*/  UISETP.NE.U32.AND UP0, UPT, UR4, URZ, UPT ;  /* 0x000000ff0400728c */ /* 0x000fc8000bf05070 */
[----:B------:R-:W-:-:S09]  /*1260*/  UISETP.NE.AND.EX UP0, UPT, URZ, URZ, UPT, UP0 ;  /* 0x000000ffff00728c */ /* 0x000fd2000bf05300 */
[----:B------:R-:W-:Y:S05]  /*1270*/  BRA.U !UP0, `(.L_x_30) ;  /* 0x0000000d08387547 */ /* 0x000fea000b800000 */
[----:B------:R-:W2:Y:S01]  /*1280*/  LDCU.64 UR6, c[0x0][0x398] ;  /* 0x00007300ff0677ac */ /* 0x000ea20008000a00 */
[C---:B------:R-:W-:Y:S01]  /*1290*/  IMAD.SHL.U32 R16, R4.reuse, 0x8, RZ ;  /* 0x0000000804107824 */ /* 0x040fe200078e00ff */
[----:B------:R-:W-:Y:S01]  /*12a0*/  SHF.L.U64.HI R2, R4, 0x3, R3 ;  /* 0x0000000304027819 */ /* 0x000fe20000010203 */
[----:B------:R-:W3:Y:S01]  /*12b0*/  LDCU.64 UR8, c[0x0][0x388] ;  /* 0x00007100ff0877ac */ /* 0x000ee20008000a00 */
[----:B------:R-:W-:-:S04]  /*12c0*/  UISETP.NE.U32.AND UP0, UPT, UR4, 0x1, UPT ;  /* 0x000000010400788c */ /* 0x000fc8000bf05070 */
[----:B------:R-:W-:Y:S01]  /*12d0*/  UISETP.NE.AND.EX UP0, UPT, URZ, URZ, UPT, UP0 ;  /* 0x000000ffff00728c */ /* 0x000fe2000bf05300 */
[C---:B--2---:R-:W-:Y:S02]  /*12e0*/  IADD3 R18, P0, PT, R16.reuse, UR6, RZ ;  /* 0x0000000610127c10 */ /* 0x044fe4000ff1e0ff */
[----:B---3--:R-:W-:Y:S02]  /*12f0*/  IADD3 R16, P1, PT, R16, UR8, RZ ;  /* 0x0000000810107c10 */ /* 0x008fe4000ff3e0ff */
[C---:B------:R-:W-:Y:S02]  /*1300*/  IADD3.X R19, PT, PT, R2.reuse, UR7, RZ, P0, !PT ;  /* 0x0000000702137c10 */ /* 0x040fe400087fe4ff */
[----:B------:R-:W-:Y:S02]  /*1310*/  IADD3.X R17, PT, PT, R2, UR9, RZ, P1, !PT ;  /* 0x0000000902117c10 */ /* 0x000fe40008ffe4ff */
[----:B------:R-:W-:Y:S07]  /*1320*/  BRA.U !UP0, `(.L_x_31) ;  /* 0x0000000908007547 */ /* 0x000fee000b800000 */
[----:B------:R-:W-:Y:S01]  /*1330*/  ISETP.NE.U32.AND P0, PT, R5, R4, PT ;  /* 0x000000040500720c */ /* 0x000fe20003f05070 */
[----:B------:R-:W-:Y:S03]  /*1340*/  BSSY.RECONVERGENT B1, `(.L_x_32) ;  /* 0x000003c000017945 */ /* 0x000fe60003800200 */
[----:B0-----:R-:W-:-:S13]  /*1350*/  ISETP.NE.AND.EX P0, PT, R0, R3, PT, P0 ;  /* 0x000000030000720c */ /* 0x001fda0003f05300 */
[----:B------:R-:W-:Y:S05]  /*1360*/  @!P0 BRA `(.L_x_33) ;  /* 0x0000000000e48947 */ /* 0x000fea0003800000 */
[----:B------:R-:W0:Y:S01]  /*1370*/  LDCU.64 UR4, c[0x0][0x390] ;  /* 0x00007200ff0477ac */ /* 0x000e220008000a00 */
[C---:B------:R-:W-:Y:S01]  /*1380*/  IMAD.SHL.U32 R2, R5.reuse, 0x8, RZ ;  /* 0x0000000805027824 */ /* 0x040fe200078e00ff */
[----:B------:R-:W-:Y:S01]  /*1390*/  SHF.L.U64.HI R7, R5, 0x3, R0 ;  /* 0x0000000305077819 */ /* 0x000fe20000010200 */
[----:B-1----:R-:W2:Y:S01]  /*13a0*/  LDG.E.64 R28, desc[UR14][R18.64] ;  /* 0x0000000e121c7981 */ /* 0x002ea2000c1e1b00 */
[----:B------:R-:W1:Y:S02]  /*13b0*/  LDCU.64 UR8, c[0x0][0x3a0] ;  /* 0x00007400ff0877ac */ /* 0x000e640008000a00 */
[----:B------:R-:W-:Y:S01]  /*13c0*/  IADD3 R30, P1, PT, R2, UR6, RZ ;  /* 0x00000006021e7c10 */ /* 0x000fe2000ff3e0ff */
[----:B------:R-:W3:Y:S03]  /*13d0*/  LDG.E.64 R32, desc[UR14][R8.64] ;  /* 0x0000000e08207981 */ /* 0x000ee6000c1e1b00 */
[----:B------:R-:W-:-:S05]  /*13e0*/  IADD3.X R31, PT, PT, R7, UR7, RZ, P1, !PT ;  /* 0x00000007071f7c10 */ /* 0x000fca0008ffe4ff */
[----:B------:R-:W2:Y:S01]  /*13f0*/  LDG.E.64 R22, desc[UR14][R30.64] ;  /* 0x0000000e1e167981 */ /* 0x000ea2000c1e1b00 */
[----:B0-----:R-:W-:-:S04]  /*1400*/  IADD3 R26, P0, PT, R2, UR4, RZ ;  /* 0x00000004021a7c10 */ /* 0x001fc8000ff1e0ff */
[C---:B------:R-:W-:Y:S02]  /*1410*/  IADD3.X R27, PT, PT, R7.reuse, UR5, RZ, P0, !PT ;  /* 0x00000005071b7c10 */ /* 0x040fe400087fe4ff */
[----:B-1----:R-:W-:Y:S02]  /*1420*/  IADD3 R24, P1, PT, R2, UR8, RZ ;  /* 0x0000000802187c10 */ /* 0x002fe4000ff3e0ff */
[C---:B------:R-:W-:Y:S02]  /*1430*/  LEA R34, P0, R4.reuse, UR8, 0x3 ;  /* 0x0000000804227c11 */ /* 0x040fe4000f8018ff */
[----:B------:R-:W3:Y:S01]  /*1440*/  LDG.E.64 R26, desc[UR14][R26.64] ;  /* 0x0000000e1a1a7981 */ /* 0x000ee2000c1e1b00 */
[----:B------:R-:W-:Y:S02]  /*1450*/  IADD3.X R25, PT, PT, R7, UR9, RZ, P1, !PT ;  /* 0x0000000907197c10 */ /* 0x000fe40008ffe4ff */
[----:B------:R-:W-:-:S04]  /*1460*/  LEA.HI.X R35, R4, UR9, R3, 0x3, P0 ;  /* 0x0000000904237c11 */ /* 0x000fc800080f1c03 */
[----:B------:R-:W4:Y:S04]  /*1470*/  LDG.E.64 R24, desc[UR14][R24.64] ;  /* 0x0000000e18187981 */ /* 0x000f28000c1e1b00 */
[----:B------:R-:W4:Y:S01]  /*1480*/  LDG.E.64 R20, desc[UR14][R34.64] ;  /* 0x0000000e22147981 */ /* 0x000f22000c1e1b00 */
[----:B------:R-:W-:Y:S01]  /*1490*/  UMOV UR4, 0x9999999a ;  /* 0x9999999a00047882 */ /* 0x000fe20000000000 */
[----:B------:R-:W-:Y:S01]  /*14a0*/  UMOV UR5, 0x3fb99999 ;  /* 0x3fb9999900057882 */ /* 0x000fe20000000000 */
[----:B------:R-:W-:Y:S01]  /*14b0*/  BSSY.RECONVERGENT B2, `(.L_x_34) ;  /* 0x0000016000027945 */ /* 0x000fe20003800200 */
[----:B--2---:R-:W-:-:S08]  /*14c0*/  DADD R22, R28, -R22 ;  /* 0x000000001c167229 */ /* 0x004fd00000000816 */
[----:B------:R-:W-:Y:S02]  /*14d0*/  DMUL R28, R22, R22 ;  /* 0x00000016161c7228 */ /* 0x000fe40000000000 */
[----:B---3--:R-:W-:-:S08]  /*14e0*/  DADD R32, R32, -R26 ;  /* 0x0000000020207229 */ /* 0x008fd0000000081a */
[----:B------:R-:W-:Y:S02]  /*14f0*/  DFMA R28, R32, R32, R28 ;  /* 0x00000020201c722b */ /* 0x000fe4000000001c */
[----:B----4-:R-:W-:-:S08]  /*1500*/  DADD R20, R20, -R24 ;  /* 0x0000000014147229 */ /* 0x010fd00000000818 */
        /* <DEDUP_REMOVED lines=16> */
.L_x_35:
[----:B------:R-:W-:Y:S05]  /*1610*/  BSYNC.RECONVERGENT B2 ;  /* 0x0000000000027941 */ /* 0x000fea0003800200 */
.L_x_34:
[----:B------:R-:W0:Y:S01]  /*1620*/  LDCU.64 UR4, c[0x0][0x388] ;  /* 0x00007100ff0477ac */ /* 0x000e220008000a00 */
[----:B------:R-:W2:Y:S01]  /*1630*/  LDG.E.64 R26, desc[UR14][R16.64] ;  /* 0x0000000e101a7981 */ /* 0x000ea2000c1e1b00 */
[----:B0-----:R-:W-:-:S04]  /*1640*/  IADD3 R30, P0, PT, R2, UR4, RZ ;  /* 0x00000004021e7c10 */ /* 0x001fc8000ff1e0ff */
[----:B------:R-:W-:Y:S01]  /*1650*/  IADD3.X R31, PT, PT, R7, UR5, RZ, P0, !PT ;  /* 0x00000005071f7c10 */ /* 0x000fe200087fe4ff */
[----:B------:R-:W2:Y:S04]  /*1660*/  LDCU.64 UR4, c[0x3][URZ] ;  /* 0x00c00000ff0477ac */ /* 0x000ea80008000a00 */
[----:B------:R-:W3:Y:S01]  /*1670*/  LDG.E.64 R6, desc[UR14][R30.64] ;  /* 0x0000000e1e067981 */ /* 0x000ee2000c1e1b00 */
[----:B------:R-:W-:-:S08]  /*1680*/  DMUL R28, R24, R24 ;  /* 0x00000018181c7228 */ /* 0x000fd00000000000 */
[----:B------:R-:W-:Y:S02]  /*1690*/  DMUL R28, R28, R24 ;  /* 0x000000181c1c7228 */ /* 0x000fe40000000000 */
[----:B--2---:R-:W-:-:S08]  /*16a0*/  DMUL R26, R26, UR4 ;  /* 0x000000041a1a7c28 */ /* 0x004fd00008000000 */
[----:B---3--:R-:W-:-:S08]  /*16b0*/  DMUL R6, R26, R6 ;  /* 0x000000061a067228 */ /* 0x008fd00000000000 */
[----:B------:R-:W-:-:S08]  /*16c0*/  DMUL R6, R28, R6 ;  /* 0x000000061c067228 */ /* 0x000fd00000000000 */
[-C--:B------:R-:W-:Y:S02]  /*16d0*/  DFMA R14, R32, R6.reuse, R14 ;  /* 0x00000006200e722b */ /* 0x080fe4000000000e */
[-C--:B------:R-:W-:Y:S02]  /*16e0*/  DFMA R12, R22, R6.reuse, R12 ;  /* 0x00000006160c722b */ /* 0x080fe4000000000c */
[----:B------:R-:W-:-:S11]  /*16f0*/  DFMA R10, R20, R6, R10 ;  /* 0x00000006140a722b */ /* 0x000fd6000000000a */
.L_x_33:
[----:B-1----:R-:W-:Y:S05]  /*1700*/  BSYNC.RECONVERGENT B1 ;  /* 0x0000000000017941 */ /* 0x002fea0003800200 */
.L_x_32:
[----:B------:R-:W-:Y:S01]  /*1710*/  IADD3 R7, P1, PT, R5, 0x1, RZ ;  /* 0x0000000105077810 */ /* 0x000fe20007f3e0ff */
[----:B------:R-:W-:Y:S03]  /*1720*/  BSSY.RECONVERGENT B1, `(.L_x_36) ;  /* 0x000003e000017945 */ /* 0x000fe60003800200 */
[----:B------:R-:W-:Y:S01]  /*1730*/  ISETP.NE.U32.AND P0, PT, R7, R4, PT ;  /* 0x000000040700720c */ /* 0x000fe20003f05070 */
[----:B------:R-:W-:-:S05]  /*1740*/  IMAD.X R2, RZ, RZ, R0, P1 ;  /* 0x000000ffff027224 */ /* 0x000fca00008e0600 */
[----:B------:R-:W-:-:S13]  /*1750*/  ISETP.NE.AND.EX P0, PT, R2, R3, PT, P0 ;  /* 0x000000030200720c */ /* 0x000fda0003f05300 */
[----:B------:R-:W-:Y:S05]  /*1760*/  @!P0 BRA `(.L_x_37) ;  /* 0x0000000000e48947 */ /* 0x000fea0003800000 */
[----:B------:R-:W0:Y:S01]  /*1770*/  LDCU.128 UR4, c[0x0][0x390] ;  /* 0x00007200ff0477ac */ /* 0x000e220008000c00 */
[C---:B------:R-:W-:Y:S01]  /*1780*/  IMAD.SHL.U32 R2, R5.reuse, 0x8, RZ ;  /* 0x0000000805027824 */ /* 0x040fe200078e00ff */
[----:B------:R-:W-:Y:S01]  /*1790*/  SHF.L.U64.HI R7, R5, 0x3, R0 ;  /* 0x0000000305077819 */ /* 0x000fe20000010200 */
[----:B------:R-:W2:Y:S01]  /*17a0*/  LDG.E.64 R28, desc[UR14][R18.64] ;  /* 0x0000000e121c7981 */ /* 0x000ea2000c1e1b00 */
[----:B------:R-:W1:Y:S03]  /*17b0*/  LDCU.64 UR8, c[0x0][0x3a0] ;  /* 0x00007400ff0877ac */ /* 0x000e660008000a00 */
[----:B------:R-:W3:Y:S01]  /*17c0*/  LDG.E.64 R32, desc[UR14][R8.64] ;  /* 0x0000000e08207981 */ /* 0x000ee2000c1e1b00 */
[C---:B0-----:R-:W-:Y:S02]  /*17d0*/  IADD3 R30, P1, PT, R2.reuse, UR6, RZ ;  /* 0x00000006021e7c10 */ /* 0x041fe4000ff3e0ff */
[----:B------:R-:W-:-:S02]  /*17e0*/  IADD3 R26, P0, PT, R2, UR4, RZ ;  /* 0x00000004021a7c10 */ /* 0x000fc4000ff1e0ff */
[C---:B------:R-:W-:Y:S02]  /*17f0*/  IADD3.X R31, PT, PT, R7.reuse, UR7, RZ, P1, !PT ;  /* 0x00000007071f7c10 */ /* 0x040fe40008ffe4ff */
[----:B------:R-:W-:-:S03]  /*1800*/  IADD3.X R27, PT, PT, R7, UR5, RZ, P0, !PT ;  /* 0x00000005071b7c10 */ /* 0x000fc600087fe4ff */
[----:B------:R-:W2:Y:S01]  /*1810*/  LDG.E.64 R22, desc[UR14][R30.64+0x8] ;  /* 0x0000080e1e167981 */ /* 0x000ea2000c1e1b00 */
[----:B-1----:R-:W-:Y:S02]  /*1820*/  IADD3 R24, P0, PT, R2, UR8, RZ ;  /* 0x0000000802187c10 */ /* 0x002fe4000ff1e0ff */
[C---:B------:R-:W-:Y:S01]  /*1830*/  LEA R34, P1, R4.reuse, UR8, 0x3 ;  /* 0x0000000804227c11 */ /* 0x040fe2000f8218ff */
        /* <DEDUP_REMOVED lines=8> */
[----:B--2---:R-:W-:Y:S02]  /*18c0*/  DADD R22, R28, -R22 ;  /* 0x000000001c167229 */ /* 0x004fe40000000816 */
[----:B---3--:R-:W-:-:S06]  /*18d0*/  DADD R32, R32, -R26 ;  /* 0x0000000020207229 */ /* 0x008fcc000000081a */
        /* <DEDUP_REMOVED lines=19> */
.L_x_39:
[----:B------:R-:W-:Y:S05]  /*1a10*/  BSYNC.RECONVERGENT B2 ;  /* 0x0000000000027941 */ /* 0x000fea0003800200 */
.L_x_38:
        /* <DEDUP_REMOVED lines=14> */
.L_x_37:
[----:B------:R-:W-:Y:S05]  /*1b00*/  BSYNC.RECONVERGENT B1 ;  /* 0x0000000000017941 */ /* 0x000fea0003800200 */
.L_x_36:
[----:B------:R-:W-:-:S05]  /*1b10*/  IADD3 R5, P0, PT, R5, 0x2, RZ ;  /* 0x0000000205057810 */ /* 0x000fca0007f1e0ff */
[----:B------:R-:W-:-:S08]  /*1b20*/  IMAD.X R0, RZ, RZ, R0, P0 ;  /* 0x000000ffff007224 */ /* 0x000fd000000e0600 */
.L_x_31:
[----:B------:R-:W2:Y:S01]  /*1b30*/  LDCU UR4, c[0x0][0x380] ;  /* 0x00007000ff0477ac */ /* 0x000ea20008000800 */
[----:B------:R-:W-:Y:S01]  /*1b40*/  ISETP.NE.U32.AND P0, PT, R5, R4, PT ;  /* 0x000000040500720c */ /* 0x000fe20003f05070 */
[----:B------:R-:W-:Y:S03]  /*1b50*/  BSSY.RECONVERGENT B1, `(.L_x_30) ;  /* 0x0000040000017945 */ /* 0x000fe60003800200 */
[----:B0-----:R-:W-:Y:S01]  /*1b60*/  ISETP.NE.AND.EX P0, PT, R0, R3, PT, P0 ;  /* 0x000000030000720c */ /* 0x001fe20003f05300 */
[----:B--2---:R-:W-:-:S04]  /*1b70*/  ULOP3.LUT UR4, UR4, 0x1, URZ, 0xc0, !UPT ;  /* 0x0000000104047892 */ /* 0x004fc8000f8ec0ff */
[----:B------:R-:W-:-:S04]  /*1b80*/  UISETP.NE.U32.AND UP0, UPT, UR4, 0x1, UPT ;  /* 0x000000010400788c */ /* 0x000fc8000bf05070 */
[----:B------:R-:W-:-:S06]  /*1b90*/  UISETP.NE.U32.AND.EX UP0, UPT, URZ, URZ, UPT, UP0 ;  /* 0x000000ffff00728c */ /* 0x000fcc000bf05100 */
[----:B------:R-:W-:-:S13]  /*1ba0*/  PLOP3.LUT P0, PT, P0, PT, UP0, 0xae, 0xea ;  /* 0x0000000000ea781c */ /* 0x000fda000070f50e */
[----:B------:R-:W-:Y:S05]  /*1bb0*/  @P0 BRA `(.L_x_40) ;  /* 0x0000000000e40947 */ /* 0x000fea0003800000 */
[----:B------:R-:W0:Y:S01]  /*1bc0*/  LDCU.128 UR4, c[0x0][0x390] ;  /* 0x00007200ff0477ac */ /* 0x000e220008000c00 */
[C---:B------:R-:W-:Y:S01]  /*1bd0*/  IMAD.SHL.U32 R2, R5.reuse, 0x8, RZ ;  /* 0x0000000805027824 */ /* 0x040fe200078e00ff */
[----:B------:R-:W-:Y:S01]  /*1be0*/  SHF.L.U64.HI R0, R5, 0x3, R0 ;  /* 0x0000000305007819 */ /* 0x000fe20000010200 */
[----:B-1----:R-:W2:Y:S01]  /*1bf0*/  LDG.E.64 R20, desc[UR14][R18.64] ;  /* 0x0000000e12147981 */ /* 0x002ea2000c1e1b00 */
[----:B------:R-:W1:Y:S03]  /*1c00*/  LDCU.64 UR8, c[0x0][0x3a0] ;  /* 0x00007400ff0877ac */ /* 0x000e660008000a00 */
[----:B------:R-:W3:Y:S01]  /*1c10*/  LDG.E.64 R22, desc[UR14][R8.64] ;  /* 0x0000000e08167981 */ /* 0x000ee2000c1e1b00 */
[C---:B0-----:R-:W-:Y:S02]  /*1c20*/  IADD3 R24, P1, PT, R2.reuse, UR6, RZ ;  /* 0x0000000602187c10 */ /* 0x041fe4000ff3e0ff */
[----:B------:R-:W-:-:S02]  /*1c30*/  IADD3 R30, P0, PT, R2, UR4, RZ ;  /* 0x00000004021e7c10 */ /* 0x000fc4000ff1e0ff */
[C---:B------:R-:W-:Y:S02]  /*1c40*/  IADD3.X R25, PT, PT, R0.reuse, UR7, RZ, P1, !PT ;  /* 0x0000000700197c10 */ /* 0x040fe40008ffe4ff */
[----:B------:R-:W-:-:S04]  /*1c50*/  IADD3.X R31, PT, PT, R0, UR5, RZ, P0, !PT ;  /* 0x00000005001f7c10 */ /* 0x000fc800087fe4ff */
[----:B------:R-:W2:Y:S01]  /*1c60*/  LDG.E.64 R24, desc[UR14][R24.64] ;  /* 0x0000000e18187981 */ /* 0x000ea2000c1e1b00 */
[----:B-1----:R-:W-:Y:S02]  /*1c70*/  LEA R26, P1, R4, UR8, 0x3 ;  /* 0x00000008041a7c11 */ /* 0x002fe4000f8218ff */
[----:B------:R-:W-:Y:S01]  /*1c80*/  IADD3 R28, P0, PT, R2, UR8, RZ ;  /* 0x00000008021c7c10 */ /* 0x000fe2000ff1e0ff */
[----:B------:R-:W3:Y:S01]  /*1c90*/  LDG.E.64 R6, desc[UR14][R30.64] ;  /* 0x0000000e1e067981 */ /* 0x000ee2000c1e1b00 */
[----:B------:R-:W-:Y:S02]  /*1ca0*/  LEA.HI.X R27, R4, UR9, R3, 0x3, P1 ;  /* 0x00000009041b7c11 */ /* 0x000fe400088f1c03 */
[----:B------:R-:W-:-:S04]  /*1cb0*/  IADD3.X R29, PT, PT, R0, UR9, RZ, P0, !PT ;  /* 0x00000009001d7c10 */ /* 0x000fc800087fe4ff */
        /* <DEDUP_REMOVED lines=26> */
.L_x_42:
[----:B------:R-:W-:Y:S05]  /*1e60*/  BSYNC.RECONVERGENT B2 ;  /* 0x0000000000027941 */ /* 0x000fea0003800200 */
.L_x_41:
[----:B------:R-:W0:Y:S01]  /*1e70*/  LDCU.64 UR4, c[0x0][0x388] ;  /* 0x00007100ff0477ac */ /* 0x000e220008000a00 */
[----:B------:R-:W2:Y:S01]  /*1e80*/  LDG.E.64 R16, desc[UR14][R16.64] ;  /* 0x0000000e10107981 */ /* 0x000ea2000c1e1b00 */
[----:B0-----:R-:W-:-:S04]  /*1e90*/  IADD3 R26, P0, PT, R2, UR4, RZ ;  /* 0x00000004021a7c10 */ /* 0x001fc8000ff1e0ff */
[----:B------:R-:W-:Y:S01]  /*1ea0*/  IADD3.X R27, PT, PT, R0, UR5, RZ, P0, !PT ;  /* 0x00000005001b7c10 */ /* 0x000fe200087fe4ff */
[----:B------:R-:W2:Y:S05]  /*1eb0*/  LDCU.64 UR4, c[0x3][URZ] ;  /* 0x00c00000ff0477ac */ /* 0x000eaa0008000a00 */
        /* <DEDUP_REMOVED lines=9> */
.L_x_40:
[----:B-1----:R-:W-:Y:S05]  /*1f50*/  BSYNC.RECONVERGENT B1 ;  /* 0x0000000000017941 */ /* 0x002fea0003800200 */
.L_x_30:
[----:B------:R-:W2:Y:S01]  /*1f60*/  LDCU.64 UR4, c[0x0][0x3a8] ;  /* 0x00007500ff0477ac */ /* 0x000ea20008000a00 */
[C---:B------:R-:W-:Y:S01]  /*1f70*/  IMAD.SHL.U32 R6, R4.reuse, 0x8, RZ ;  /* 0x0000000804067824 */ /* 0x040fe200078e00ff */
[----:B0-----:R-:W-:Y:S01]  /*1f80*/  SHF.L.U64.HI R0, R4, 0x3, R3 ;  /* 0x0000000304007819 */ /* 0x001fe20000010203 */
[----:B------:R-:W0:Y:S03]  /*1f90*/  LDCU.128 UR8, c[0x0][0x3b0] ;  /* 0x00007600ff0877ac */ /* 0x000e260008000c00 */
[C---:B--2---:R-:W-:Y:S02]  /*1fa0*/  IADD3 R2, P0, PT, R6.reuse, UR4, RZ ;  /* 0x0000000406027c10 */ /* 0x044fe4000ff1e0ff */
[C---:B0-----:R-:W-:Y:S02]  /*1fb0*/  IADD3 R4, P1, PT, R6.reuse, UR8, RZ ;  /* 0x0000000806047c10 */ /* 0x041fe4000ff3e0ff */
[----:B------:R-:W-:-:S02]  /*1fc0*/  IADD3 R6, P2, PT, R6, UR10, RZ ;  /* 0x0000000a06067c10 */ /* 0x000fc4000ff5e0ff */
[C---:B------:R-:W-:Y:S02]  /*1fd0*/  IADD3.X R3, PT, PT, R0.reuse, UR5, RZ, P0, !PT ;  /* 0x0000000500037c10 */ /* 0x040fe400087fe4ff */
[C---:B------:R-:W-:Y:S02]  /*1fe0*/  IADD3.X R5, PT, PT, R0.reuse, UR9, RZ, P1, !PT ;  /* 0x0000000900057c10 */ /* 0x040fe40008ffe4ff */
[----:B------:R-:W-:Y:S01]  /*1ff0*/  IADD3.X R7, PT, PT, R0, UR11, RZ, P2, !PT ;  /* 0x0000000b00077c10 */ /* 0x000fe200097fe4ff */
[----:B-1----:R-:W-:Y:S04]  /*2000*/  STG.E.64 desc[UR14][R2.64], R14 ;  /* 0x0000000e02007986 */ /* 0x002fe8000c101b0e */
[----:B------:R-:W-:Y:S04]  /*2010*/  STG.E.64 desc[UR14][R4.64], R12 ;  /* 0x0000000c04007986 */ /* 0x000fe8000c101b0e */
[----:B------:R-:W-:Y:S01]  /*2020*/  STG.E.64 desc[UR14][R6.64], R10 ;  /* 0x0000000a06007986 */ /* 0x000fe2000c101b0e */
[----:B------:R-:W-:Y:S05]  /*2030*/  EXIT ;  /* 0x000000000000794d */ /* 0x000fea0003800000 */
        .weak           $__internal_1_$__cuda_sm20_drsqrt_f64_slowpath_v2
        .type           $__internal_1_$__cuda_sm20_drsqrt_f64_slowpath_v2,@function
        .size           $__internal_1_$__cuda_sm20_drsqrt_f64_slowpath_v2,(.L_x_49 - $__internal_1_$__cuda_sm20_drsqrt_f64_slowpath_v2)
$__internal_1_$__cuda_sm20_drsqrt_f64_slowpath_v2:
[----:B------:R-:W-:Y:S01]  /*2040*/  DSETP.NEU.AND P0, PT, R30, RZ, PT ;  /* 0x000000ff1e00722a */ /* 0x000fe20003f0d000 */
[----:B------:R-:W-:Y:S01]  /*2050*/  BSSY.RECONVERGENT B0, `(.L_x_43) ;  /* 0x000001c000007945 */ /* 0x000fe20003800200 */
[----:B------:R-:W-:-:S12]  /*2060*/  LOP3.LUT R24, R31, 0x80000000, RZ, 0xc0, !PT ;  /* 0x800000001f187812 */ /* 0x000fd800078ec0ff */
[----:B------:R-:W-:Y:S05]  /*2070*/  @!P0 BRA `(.L_x_44) ;  /* 0x00000000005c8947 */ /* 0x000fea0003800000 */
[----:B------:R-:W-:-:S14]  /*2080*/  DSETP.GTU.AND P0, PT, |R30|, +INF , PT ;  /* 0x7ff000001e00742a */ /* 0x000fdc0003f0c200 */
[----:B------:R-:W-:Y:S05]  /*2090*/  @P0 BRA `(.L_x_45) ;  /* 0x00000000004c0947 */ /* 0x000fea0003800000 */
[----:B------:R-:W-:-:S13]  /*20a0*/  ISETP.NE.AND P0, PT, R24, RZ, PT ;  /* 0x000000ff1800720c */ /* 0x000fda0003f05270 */
[----:B------:R-:W-:Y:S02]  /*20b0*/  @P0 IMAD.MOV.U32 R24, RZ, RZ, 0x0 ;  /* 0x00000000ff180424 */ /* 0x000fe400078e00ff */
[----:B------:R-:W-:Y:S01]  /*20c0*/  @P0 IMAD.MOV.U32 R25, RZ, RZ, -0x80000 ;  /* 0xfff80000ff190424 */ /* 0x000fe200078e00ff */
[----:B------:R-:W-:Y:S06]  /*20d0*/  @P0 BRA `(.L_x_46) ;  /* 0x00000000004c0947 */ /* 0x000fec0003800000 */
[----:B------:R-:W-:-:S14]  /*20e0*/  DSETP.NEU.AND P0, PT, |R30|, +INF , PT ;  /* 0x7ff000001e00742a */ /* 0x000fdc0003f0d200 */
[----:B------:R-:W-:Y:S01]  /*20f0*/  @!P0 CS2R R24, SRZ ;  /* 0x0000000000188805 */ /* 0x000fe2000001ff00 */
[----:B------:R-:W-:Y:S06]  /*2100*/  @!P0 BRA `(.L_x_46) ;  /* 0x0000000000408947 */ /* 0x000fec0003800000 */
[----:B------:R-:W-:Y:S01]  /*2110*/  DMUL R30, R30, 1.80143985094819840000e+16 ;  /* 0x435000001e1e7828 */ /* 0x000fe20000000000 */
[----:B------:R-:W-:Y:S02]  /*2120*/  IMAD.MOV.U32 R24, RZ, RZ, RZ ;  /* 0x000000ffff187224 */ /* 0x000fe400078e00ff */
[----:B------:R-:W-:Y:S02]  /*2130*/  IMAD.MOV.U32 R28, RZ, RZ, 0x0 ;  /* 0x00000000ff1c7424 */ /* 0x000fe400078e00ff */
[----:B------:R-:W-:Y:S01]  /*2140*/  IMAD.MOV.U32 R29, RZ, RZ, 0x3fd80000 ;  /* 0x3fd80000ff1d7424 */ /* 0x000fe200078e00ff */
[----:B------:R-:W0:Y:S02]  /*2150*/  MUFU.RSQ64H R25, R31 ;  /* 0x0000001f00197308 */ /* 0x000e240000001c00 */
[----:B0-----:R-:W-:-:S08]  /*2160*/  DMUL R26, R24, R24 ;  /* 0x00000018181a7228 */ /* 0x001fd00000000000 */
[----:B------:R-:W-:-:S08]  /*2170*/  DFMA R26, R30, -R26, 1 ;  /* 0x3ff000001e1a742b */ /* 0x000fd0000000081a */
[----:B------:R-:W-:Y:S02]  /*2180*/  DFMA R28, R26, R28, 0.5 ;  /* 0x3fe000001a1c742b */ /* 0x000fe4000000001c */
[----:B------:R-:W-:-:S08]  /*2190*/  DMUL R26, R24, R26 ;  /* 0x0000001a181a7228 */ /* 0x000fd00000000000 */
[----:B------:R-:W-:-:S08]  /*21a0*/  DFMA R24, R28, R26, R24 ;  /* 0x0000001a1c18722b */ /* 0x000fd00000000018 */
[----:B------:R-:W-:Y:S01]  /*21b0*/  DMUL R24, R24, 134217728 ;  /* 0x41a0000018187828 */ /* 0x000fe20000000000 */
[----:B------:R-:W-:Y:S10]  /*21c0*/  BRA `(.L_x_46) ;  /* 0x0000000000107947 */ /* 0x000ff40003800000 */
.L_x_45:
[----:B------:R-:W-:Y:S01]  /*21d0*/  DADD R24, R30, R30 ;  /* 0x000000001e187229 */ /* 0x000fe2000000001e */
[----:B------:R-:W-:Y:S10]  /*21e0*/  BRA `(.L_x_46) ;  /* 0x0000000000087947 */ /* 0x000ff40003800000 */
.L_x_44:
[----:B------:R-:W-:Y:S01]  /*21f0*/  LOP3.LUT R25, R24, 0x7ff00000, RZ, 0xfc, !PT ;  /* 0x7ff0000018197812 */ /* 0x000fe200078efcff */
[----:B------:R-:W-:-:S07]  /*2200*/  IMAD.MOV.U32 R24, RZ, RZ, RZ ;  /* 0x000000ffff187224 */ /* 0x000fce00078e00ff */
.L_x_46:
[----:B------:R-:W-:Y:S05]  /*2210*/  BSYNC.RECONVERGENT B0 ;  /* 0x0000000000007941 */ /* 0x000fea0003800200 */
.L_x_43:
[----:B------:R-:W-:Y:S02]  /*2220*/  IMAD.MOV.U32 R26, RZ, RZ, R6 ;  /* 0x000000ffff1a7224 */ /* 0x000fe400078e0006 */
[----:B------:R-:W-:-:S04]  /*2230*/  IMAD.MOV.U32 R27, RZ, RZ, 0x0 ;  /* 0x00000000ff1b7424 */ /* 0x000fc800078e00ff */
[----:B------:R-:W-:Y:S05]  /*2240*/  RET.REL.NODEC R26 `(_Z14compute_forcesmPdS_S_S_S_S_S_) ;  /* 0xffffffdc1a6c7950 */ /* 0x000fea0003c3ffff */
.L_x_47:
        /* <DEDUP_REMOVED lines=11> */
.L_x_49:


//--------------------- .nv.shared.reserved.0     --------------------------
	.section	.nv.shared.reserved.0,"aw",@nobits
	.weak		__nv_reservedSMEM_offset_0_alias
	.size		__nv_reservedSMEM_offset_0_alias, 0, 64
	.other		__nv_reservedSMEM_offset_0_alias,@"STO_CUDA_RESERVED_SHARED STV_DEFAULT"
__nv_reservedSMEM_offset_0_alias:
	.zero		0
	.zero		64


//--------------------- .nv.constant0._Z16update_positionsmdPdS_S_S_S_S_S_S_S_S_ --------------------------
	.section	.nv.constant0._Z16update_positionsmdPdS_S_S_S_S_S_S_S_S_,"a",@progbits
	.sectionflags	@""
	.align	4
.nv.constant0._Z16update_positionsmdPdS_S_S_S_S_S_S_S_S_:
	.zero		992


//--------------------- .nv.constant0._Z14compute_forcesmPdS_S_S_S_S_S_ --------------------------
	.section	.nv.constant0._Z14compute_forcesmPdS_S_S_S_S_S_,"a",@progbits
	.sectionflags	@""
	.align	4
.nv.constant0._Z14compute_forcesmPdS_S_S_S_S_S_:
	.zero		960


//--------------------- SYMBOLS --------------------------

	.type		.nv.reservedSmem.offset0,@object
	.size		.nv.reservedSmem.offset0,0x4
